//
// Generated by NVIDIA NVVM Compiler
//
// Compiler Build ID: CL-36424714
// Cuda compilation tools, release 13.0, V13.0.88
// Based on NVVM 20.0.0
//

.version 9.0
.target sm_100
.address_size 64

	// .globl	_Z22update_centroids_fase1PfiiPi

.visible .entry _Z22update_centroids_fase1PfiiPi(
	.param .u64 .ptr .align 1 _Z22update_centroids_fase1PfiiPi_param_0,
	.param .u32 _Z22update_centroids_fase1PfiiPi_param_1,
	.param .u32 _Z22update_centroids_fase1PfiiPi_param_2,
	.param .u64 .ptr .align 1 _Z22update_centroids_fase1PfiiPi_param_3
)
{
	.reg .pred 	%p<16>;
	.reg .b32 	%r<66>;
	.reg .b64 	%rd<24>;

	ld.param.u64 	%rd4, [_Z22update_centroids_fase1PfiiPi_param_0];
	ld.param.u32 	%r30, [_Z22update_centroids_fase1PfiiPi_param_1];
	ld.param.u32 	%r31, [_Z22update_centroids_fase1PfiiPi_param_2];
	ld.param.u64 	%rd5, [_Z22update_centroids_fase1PfiiPi_param_3];
	cvta.to.global.u64 	%rd1, %rd4;
	cvta.to.global.u64 	%rd2, %rd5;
	mov.u32 	%r32, %ctaid.x;
	mov.u32 	%r33, %ntid.x;
	mov.u32 	%r34, %tid.x;
	mad.lo.s32 	%r64, %r32, %r33, %r34;
	mov.u32 	%r35, %nctaid.x;
	mul.lo.s32 	%r2, %r33, %r35;
	setp.ge.s32 	%p1, %r64, %r30;
	@%p1 bra 	$L__BB0_20;
	setp.lt.s32 	%p2, %r31, 1;
	@%p2 bra 	$L__BB0_14;
	and.b32  	%r3, %r31, 7;
	add.s32 	%r4, %r3, -1;
	and.b32  	%r5, %r31, 3;
	and.b32  	%r6, %r31, 2147483640;
	and.b32  	%r7, %r31, 1;
	neg.s32 	%r8, %r6;
	add.s64 	%rd3, %rd1, 16;
$L__BB0_3:
	setp.lt.u32 	%p8, %r31, 8;
	mul.wide.s32 	%rd14, %r64, 4;
	add.s64 	%rd15, %rd2, %rd14;
	mov.b32 	%r60, 0;
	st.global.u32 	[%rd15], %r60;
	mul.lo.s32 	%r10, %r64, %r31;
	mov.u32 	%r57, %r10;
	mov.u32 	%r58, %r8;
	@%p8 bra 	$L__BB0_5;
$L__BB0_4:
	.pragma "nounroll";
	mul.wide.s32 	%rd16, %r57, 4;
	add.s64 	%rd17, %rd3, %rd16;
	mov.b32 	%r49, 0;
	st.global.u32 	[%rd17+-16], %r49;
	st.global.u32 	[%rd17+-12], %r49;
	st.global.u32 	[%rd17+-8], %r49;
	st.global.u32 	[%rd17+-4], %r49;
	st.global.u32 	[%rd17], %r49;
	st.global.u32 	[%rd17+4], %r49;
	st.global.u32 	[%rd17+8], %r49;
	st.global.u32 	[%rd17+12], %r49;
	add.s32 	%r58, %r58, 8;
	add.s32 	%r57, %r57, 8;
	setp.eq.s32 	%p9, %r58, 0;
	mov.u32 	%r60, %r6;
	@%p9 bra 	$L__BB0_5;
	bra.uni 	$L__BB0_4;
$L__BB0_5:
	setp.eq.s32 	%p10, %r3, 0;
	@%p10 bra 	$L__BB0_13;
	setp.lt.u32 	%p11, %r4, 3;
	@%p11 bra 	$L__BB0_8;
	add.s32 	%r50, %r60, %r10;
	mul.wide.s32 	%rd18, %r50, 4;
	add.s64 	%rd19, %rd1, %rd18;
	mov.b32 	%r51, 0;
	st.global.u32 	[%rd19], %r51;
	st.global.u32 	[%rd19+4], %r51;
	st.global.u32 	[%rd19+8], %r51;
	st.global.u32 	[%rd19+12], %r51;
	add.s32 	%r60, %r60, 4;
$L__BB0_8:
	setp.eq.s32 	%p12, %r5, 0;
	@%p12 bra 	$L__BB0_13;
	setp.eq.s32 	%p13, %r5, 1;
	@%p13 bra 	$L__BB0_11;
	add.s32 	%r52, %r60, %r10;
	mul.wide.s32 	%rd20, %r52, 4;
	add.s64 	%rd21, %rd1, %rd20;
	mov.b32 	%r53, 0;
	st.global.u32 	[%rd21], %r53;
	st.global.u32 	[%rd21+4], %r53;
	add.s32 	%r60, %r60, 2;
$L__BB0_11:
	setp.eq.s32 	%p14, %r7, 0;
	@%p14 bra 	$L__BB0_13;
	add.s32 	%r54, %r60, %r10;
	mul.wide.s32 	%rd22, %r54, 4;
	add.s64 	%rd23, %rd1, %rd22;
	mov.b32 	%r55, 0;
	st.global.u32 	[%rd23], %r55;
$L__BB0_13:
	add.s32 	%r64, %r64, %r2;
	setp.lt.s32 	%p15, %r64, %r30;
	@%p15 bra 	$L__BB0_3;
	bra.uni 	$L__BB0_20;
$L__BB0_14:
	add.s32 	%r36, %r64, %r2;
	max.s32 	%r37, %r30, %r36;
	setp.lt.s32 	%p3, %r36, %r30;
	selp.u32 	%r38, 1, 0, %p3;
	add.s32 	%r39, %r36, %r38;
	sub.s32 	%r40, %r37, %r39;
	div.u32 	%r41, %r40, %r2;
	add.s32 	%r21, %r41, %r38;
	and.b32  	%r42, %r21, 3;
	setp.eq.s32 	%p4, %r42, 3;
	@%p4 bra 	$L__BB0_17;
	add.s32 	%r44, %r21, 1;
	and.b32  	%r22, %r44, 3;
	mov.b32 	%r63, 0;
$L__BB0_16:
	.pragma "nounroll";
	mul.wide.s32 	%rd6, %r64, 4;
	add.s64 	%rd7, %rd2, %rd6;
	mov.b32 	%r45, 0;
	st.global.u32 	[%rd7], %r45;
	add.s32 	%r64, %r64, %r2;
	add.s32 	%r63, %r63, 1;
	setp.ne.s32 	%p5, %r63, %r22;
	@%p5 bra 	$L__BB0_16;
$L__BB0_17:
	setp.lt.u32 	%p6, %r21, 3;
	@%p6 bra 	$L__BB0_20;
	mul.wide.s32 	%rd10, %r2, 4;
	shl.b32 	%r47, %r2, 2;
$L__BB0_19:
	mul.wide.s32 	%rd8, %r64, 4;
	add.s64 	%rd9, %rd2, %rd8;
	mov.b32 	%r46, 0;
	st.global.u32 	[%rd9], %r46;
	add.s64 	%rd11, %rd9, %rd10;
	st.global.u32 	[%rd11], %r46;
	add.s64 	%rd12, %rd11, %rd10;
	st.global.u32 	[%rd12], %r46;
	add.s64 	%rd13, %rd12, %rd10;
	st.global.u32 	[%rd13], %r46;
	add.s32 	%r64, %r47, %r64;
	setp.lt.s32 	%p7, %r64, %r30;
	@%p7 bra 	$L__BB0_19;
$L__BB0_20:
	ret;

}
	// .globl	_Z22update_centroids_fase2PfS_PiiiS0_
.visible .entry _Z22update_centroids_fase2PfS_PiiiS0_(
	.param .u64 .ptr .align 1 _Z22update_centroids_fase2PfS_PiiiS0__param_0,
	.param .u64 .ptr .align 1 _Z22update_centroids_fase2PfS_PiiiS0__param_1,
	.param .u64 .ptr .align 1 _Z22update_centroids_fase2PfS_PiiiS0__param_2,
	.param .u32 _Z22update_centroids_fase2PfS_PiiiS0__param_3,
	.param .u32 _Z22update_centroids_fase2PfS_PiiiS0__param_4,
	.param .u64 .ptr .align 1 _Z22update_centroids_fase2PfS_PiiiS0__param_5
)
{
	.reg .pred 	%p<18>;
	.reg .b32 	%r<80>;
	.reg .b32 	%f<63>;
	.reg .b64 	%rd<48>;

	ld.param.u64 	%rd8, [_Z22update_centroids_fase2PfS_PiiiS0__param_0];
	ld.param.u64 	%rd9, [_Z22update_centroids_fase2PfS_PiiiS0__param_1];
	ld.param.u64 	%rd10, [_Z22update_centroids_fase2PfS_PiiiS0__param_2];
	ld.param.u32 	%r32, [_Z22update_centroids_fase2PfS_PiiiS0__param_3];
	ld.param.u32 	%r33, [_Z22update_centroids_fase2PfS_PiiiS0__param_4];
	ld.param.u64 	%rd11, [_Z22update_centroids_fase2PfS_PiiiS0__param_5];
	cvta.to.global.u64 	%rd1, %rd9;
	cvta.to.global.u64 	%rd2, %rd8;
	cvta.to.global.u64 	%rd3, %rd11;
	cvta.to.global.u64 	%rd4, %rd10;
	mov.u32 	%r34, %ctaid.x;
	mov.u32 	%r35, %ntid.x;
	mov.u32 	%r36, %tid.x;
	mad.lo.s32 	%r78, %r34, %r35, %r36;
	mov.u32 	%r37, %nctaid.x;
	mul.lo.s32 	%r2, %r35, %r37;
	setp.ge.s32 	%p1, %r78, %r32;
	@%p1 bra 	$L__BB1_23;
	setp.lt.s32 	%p2, %r33, 1;
	@%p2 bra 	$L__BB1_17;
	and.b32  	%r3, %r33, 15;
	and.b32  	%r4, %r33, 7;
	and.b32  	%r5, %r33, 2147483632;
	and.b32  	%r6, %r33, 3;
	neg.s32 	%r7, %r5;
	add.s64 	%rd5, %rd2, 32;
$L__BB1_3:
	setp.lt.u32 	%p8, %r33, 16;
	mul.wide.s32 	%rd30, %r78, 4;
	add.s64 	%rd31, %rd4, %rd30;
	ld.global.u32 	%r59, [%rd31];
	mul.wide.s32 	%rd32, %r59, 4;
	add.s64 	%rd33, %rd3, %rd32;
	atom.global.add.u32 	%r60, [%rd33], 1;
	mul.lo.s32 	%r9, %r59, %r33;
	mul.lo.s32 	%r10, %r78, %r33;
	mov.b32 	%r74, 0;
	@%p8 bra 	$L__BB1_6;
	mov.u32 	%r70, %r10;
	mov.u32 	%r71, %r9;
	mov.u32 	%r72, %r7;
$L__BB1_5:
	.pragma "nounroll";
	mul.wide.s32 	%rd34, %r71, 4;
	add.s64 	%rd35, %rd1, %rd34;
	mul.wide.s32 	%rd36, %r70, 4;
	add.s64 	%rd37, %rd5, %rd36;
	ld.global.f32 	%f1, [%rd37+-32];
	atom.global.add.f32 	%f2, [%rd35], %f1;
	ld.global.f32 	%f3, [%rd37+-28];
	atom.global.add.f32 	%f4, [%rd35+4], %f3;
	ld.global.f32 	%f5, [%rd37+-24];
	atom.global.add.f32 	%f6, [%rd35+8], %f5;
	ld.global.f32 	%f7, [%rd37+-20];
	atom.global.add.f32 	%f8, [%rd35+12], %f7;
	ld.global.f32 	%f9, [%rd37+-16];
	atom.global.add.f32 	%f10, [%rd35+16], %f9;
	ld.global.f32 	%f11, [%rd37+-12];
	atom.global.add.f32 	%f12, [%rd35+20], %f11;
	ld.global.f32 	%f13, [%rd37+-8];
	atom.global.add.f32 	%f14, [%rd35+24], %f13;
	ld.global.f32 	%f15, [%rd37+-4];
	atom.global.add.f32 	%f16, [%rd35+28], %f15;
	ld.global.f32 	%f17, [%rd37];
	atom.global.add.f32 	%f18, [%rd35+32], %f17;
	ld.global.f32 	%f19, [%rd37+4];
	atom.global.add.f32 	%f20, [%rd35+36], %f19;
	ld.global.f32 	%f21, [%rd37+8];
	atom.global.add.f32 	%f22, [%rd35+40], %f21;
	ld.global.f32 	%f23, [%rd37+12];
	atom.global.add.f32 	%f24, [%rd35+44], %f23;
	ld.global.f32 	%f25, [%rd37+16];
	atom.global.add.f32 	%f26, [%rd35+48], %f25;
	ld.global.f32 	%f27, [%rd37+20];
	atom.global.add.f32 	%f28, [%rd35+52], %f27;
	ld.global.f32 	%f29, [%rd37+24];
	atom.global.add.f32 	%f30, [%rd35+56], %f29;
	ld.global.f32 	%f31, [%rd37+28];
	atom.global.add.f32 	%f32, [%rd35+60], %f31;
	add.s32 	%r72, %r72, 16;
	add.s32 	%r71, %r71, 16;
	add.s32 	%r70, %r70, 16;
	setp.ne.s32 	%p9, %r72, 0;
	mov.u32 	%r74, %r5;
	@%p9 bra 	$L__BB1_5;
$L__BB1_6:
	setp.eq.s32 	%p10, %r3, 0;
	@%p10 bra 	$L__BB1_16;
	add.s32 	%r61, %r3, -1;
	setp.lt.u32 	%p11, %r61, 7;
	@%p11 bra 	$L__BB1_9;
	add.s32 	%r62, %r74, %r9;
	mul.wide.s32 	%rd38, %r62, 4;
	add.s64 	%rd39, %rd1, %rd38;
	add.s32 	%r63, %r74, %r10;
	mul.wide.s32 	%rd40, %r63, 4;
	add.s64 	%rd41, %rd2, %rd40;
	ld.global.f32 	%f33, [%rd41];
	atom.global.add.f32 	%f34, [%rd39], %f33;
	ld.global.f32 	%f35, [%rd41+4];
	atom.global.add.f32 	%f36, [%rd39+4], %f35;
	ld.global.f32 	%f37, [%rd41+8];
	atom.global.add.f32 	%f38, [%rd39+8], %f37;
	ld.global.f32 	%f39, [%rd41+12];
	atom.global.add.f32 	%f40, [%rd39+12], %f39;
	ld.global.f32 	%f41, [%rd41+16];
	atom.global.add.f32 	%f42, [%rd39+16], %f41;
	ld.global.f32 	%f43, [%rd41+20];
	atom.global.add.f32 	%f44, [%rd39+20], %f43;
	ld.global.f32 	%f45, [%rd41+24];
	atom.global.add.f32 	%f46, [%rd39+24], %f45;
	ld.global.f32 	%f47, [%rd41+28];
	atom.global.add.f32 	%f48, [%rd39+28], %f47;
	add.s32 	%r74, %r74, 8;
$L__BB1_9:
	setp.eq.s32 	%p12, %r4, 0;
	@%p12 bra 	$L__BB1_16;
	add.s32 	%r64, %r4, -1;
	setp.lt.u32 	%p13, %r64, 3;
	@%p13 bra 	$L__BB1_12;
	add.s32 	%r65, %r74, %r9;
	mul.wide.s32 	%rd42, %r65, 4;
	add.s64 	%rd43, %rd1, %rd42;
	add.s32 	%r66, %r74, %r10;
	mul.wide.s32 	%rd44, %r66, 4;
	add.s64 	%rd45, %rd2, %rd44;
	ld.global.f32 	%f49, [%rd45];
	atom.global.add.f32 	%f50, [%rd43], %f49;
	ld.global.f32 	%f51, [%rd45+4];
	atom.global.add.f32 	%f52, [%rd43+4], %f51;
	ld.global.f32 	%f53, [%rd45+8];
	atom.global.add.f32 	%f54, [%rd43+8], %f53;
	ld.global.f32 	%f55, [%rd45+12];
	atom.global.add.f32 	%f56, [%rd43+12], %f55;
	add.s32 	%r74, %r74, 4;
$L__BB1_12:
	setp.eq.s32 	%p14, %r6, 0;
	@%p14 bra 	$L__BB1_16;
	setp.eq.s32 	%p15, %r6, 1;
	add.s32 	%r67, %r74, %r9;
	mul.wide.s32 	%rd46, %r67, 4;
	add.s64 	%rd6, %rd1, %rd46;
	add.s32 	%r68, %r74, %r10;
	mul.wide.s32 	%rd47, %r68, 4;
	add.s64 	%rd7, %rd2, %rd47;
	ld.global.f32 	%f57, [%rd7];
	atom.global.add.f32 	%f58, [%rd6], %f57;
	@%p15 bra 	$L__BB1_16;
	setp.eq.s32 	%p16, %r6, 2;
	ld.global.f32 	%f59, [%rd7+4];
	atom.global.add.f32 	%f60, [%rd6+4], %f59;
	@%p16 bra 	$L__BB1_16;
	ld.global.f32 	%f61, [%rd7+8];
	atom.global.add.f32 	%f62, [%rd6+8], %f61;
$L__BB1_16:
	add.s32 	%r78, %r78, %r2;
	setp.lt.s32 	%p17, %r78, %r32;
	@%p17 bra 	$L__BB1_3;
	bra.uni 	$L__BB1_23;
$L__BB1_17:
	add.s32 	%r38, %r78, %r2;
	max.s32 	%r39, %r32, %r38;
	setp.lt.s32 	%p3, %r38, %r32;
	selp.u32 	%r40, 1, 0, %p3;
	add.s32 	%r41, %r38, %r40;
	sub.s32 	%r42, %r39, %r41;
	div.u32 	%r43, %r42, %r2;
	add.s32 	%r23, %r43, %r40;
	and.b32  	%r44, %r23, 3;
	setp.eq.s32 	%p4, %r44, 3;
	@%p4 bra 	$L__BB1_20;
	add.s32 	%r46, %r23, 1;
	and.b32  	%r24, %r46, 3;
	mov.b32 	%r77, 0;
$L__BB1_19:
	.pragma "nounroll";
	mul.wide.s32 	%rd12, %r78, 4;
	add.s64 	%rd13, %rd4, %rd12;
	ld.global.u32 	%r47, [%rd13];
	mul.wide.s32 	%rd14, %r47, 4;
	add.s64 	%rd15, %rd3, %rd14;
	atom.global.add.u32 	%r48, [%rd15], 1;
	add.s32 	%r78, %r78, %r2;
	add.s32 	%r77, %r77, 1;
	setp.ne.s32 	%p5, %r77, %r24;
	@%p5 bra 	$L__BB1_19;
$L__BB1_20:
	setp.lt.u32 	%p6, %r23, 3;
	@%p6 bra 	$L__BB1_23;
	mul.wide.s32 	%rd20, %r2, 4;
	shl.b32 	%r57, %r2, 2;
$L__BB1_22:
	mul.wide.s32 	%rd16, %r78, 4;
	add.s64 	%rd17, %rd4, %rd16;
	ld.global.u32 	%r49, [%rd17];
	mul.wide.s32 	%rd18, %r49, 4;
	add.s64 	%rd19, %rd3, %rd18;
	atom.global.add.u32 	%r50, [%rd19], 1;
	add.s64 	%rd21, %rd17, %rd20;
	ld.global.u32 	%r51, [%rd21];
	mul.wide.s32 	%rd22, %r51, 4;
	add.s64 	%rd23, %rd3, %rd22;
	atom.global.add.u32 	%r52, [%rd23], 1;
	add.s64 	%rd24, %rd21, %rd20;
	ld.global.u32 	%r53, [%rd24];
	mul.wide.s32 	%rd25, %r53, 4;
	add.s64 	%rd26, %rd3, %rd25;
	atom.global.add.u32 	%r54, [%rd26], 1;
	add.s64 	%rd27, %rd24, %rd20;
	ld.global.u32 	%r55, [%rd27];
	mul.wide.s32 	%rd28, %r55, 4;
	add.s64 	%rd29, %rd3, %rd28;
	atom.global.add.u32 	%r56, [%rd29], 1;
	add.s32 	%r78, %r57, %r78;
	setp.lt.s32 	%p7, %r78, %r32;
	@%p7 bra 	$L__BB1_22;
$L__BB1_23:
	ret;

}
	// .globl	_Z22update_centroids_fase3PfiiPi
.visible .entry _Z22update_centroids_fase3PfiiPi(
	.param .u64 .ptr .align 1 _Z22update_centroids_fase3PfiiPi_param_0,
	.param .u32 _Z22update_centroids_fase3PfiiPi_param_1,
	.param .u32 _Z22update_centroids_fase3PfiiPi_param_2,
	.param .u64 .ptr .align 1 _Z22update_centroids_fase3PfiiPi_param_3
)
{
	.reg .pred 	%p<11>;
	.reg .b32 	%r<54>;
	.reg .b32 	%f<46>;
	.reg .b64 	%rd<16>;

	ld.param.u64 	%rd6, [_Z22update_centroids_fase3PfiiPi_param_0];
	ld.param.u32 	%r22, [_Z22update_centroids_fase3PfiiPi_param_1];
	ld.param.u32 	%r23, [_Z22update_centroids_fase3PfiiPi_param_2];
	ld.param.u64 	%rd5, [_Z22update_centroids_fase3PfiiPi_param_3];
	cvta.to.global.u64 	%rd1, %rd6;
	mov.u32 	%r24, %ctaid.x;
	mov.u32 	%r1, %ntid.x;
	mov.u32 	%r25, %tid.x;
	mad.lo.s32 	%r48, %r24, %r1, %r25;
	setp.ge.s32 	%p1, %r48, %r22;
	@%p1 bra 	$L__BB2_15;
	and.b32  	%r3, %r23, 7;
	add.s32 	%r4, %r3, -1;
	and.b32  	%r5, %r23, 3;
	and.b32  	%r6, %r23, 2147483640;
	and.b32  	%r7, %r23, 1;
	neg.s32 	%r8, %r6;
	add.s64 	%rd2, %rd1, 16;
	mov.u32 	%r26, %nctaid.x;
	mul.lo.s32 	%r9, %r1, %r26;
	cvta.to.global.u64 	%rd3, %rd5;
$L__BB2_2:
	mul.wide.s32 	%rd7, %r48, 4;
	add.s64 	%rd4, %rd3, %rd7;
	ld.global.u32 	%r27, [%rd4];
	min.s32 	%r28, %r27, %r23;
	setp.lt.s32 	%p2, %r28, 1;
	@%p2 bra 	$L__BB2_14;
	setp.lt.u32 	%p3, %r23, 8;
	mul.lo.s32 	%r11, %r48, %r23;
	mov.b32 	%r52, 0;
	@%p3 bra 	$L__BB2_6;
	mov.u32 	%r49, %r11;
	mov.u32 	%r50, %r8;
$L__BB2_5:
	.pragma "nounroll";
	mul.wide.s32 	%rd8, %r49, 4;
	add.s64 	%rd9, %rd2, %rd8;
	ld.global.f32 	%f1, [%rd9+-16];
	ld.global.u32 	%r30, [%rd4];
	cvt.rn.f32.s32 	%f2, %r30;
	div.rn.f32 	%f3, %f1, %f2;
	st.global.f32 	[%rd9+-16], %f3;
	ld.global.f32 	%f4, [%rd9+-12];
	ld.global.u32 	%r31, [%rd4];
	cvt.rn.f32.s32 	%f5, %r31;
	div.rn.f32 	%f6, %f4, %f5;
	st.global.f32 	[%rd9+-12], %f6;
	ld.global.f32 	%f7, [%rd9+-8];
	ld.global.u32 	%r32, [%rd4];
	cvt.rn.f32.s32 	%f8, %r32;
	div.rn.f32 	%f9, %f7, %f8;
	st.global.f32 	[%rd9+-8], %f9;
	ld.global.f32 	%f10, [%rd9+-4];
	ld.global.u32 	%r33, [%rd4];
	cvt.rn.f32.s32 	%f11, %r33;
	div.rn.f32 	%f12, %f10, %f11;
	st.global.f32 	[%rd9+-4], %f12;
	ld.global.f32 	%f13, [%rd9];
	ld.global.u32 	%r34, [%rd4];
	cvt.rn.f32.s32 	%f14, %r34;
	div.rn.f32 	%f15, %f13, %f14;
	st.global.f32 	[%rd9], %f15;
	ld.global.f32 	%f16, [%rd9+4];
	ld.global.u32 	%r35, [%rd4];
	cvt.rn.f32.s32 	%f17, %r35;
	div.rn.f32 	%f18, %f16, %f17;
	st.global.f32 	[%rd9+4], %f18;
	ld.global.f32 	%f19, [%rd9+8];
	ld.global.u32 	%r36, [%rd4];
	cvt.rn.f32.s32 	%f20, %r36;
	div.rn.f32 	%f21, %f19, %f20;
	st.global.f32 	[%rd9+8], %f21;
	ld.global.f32 	%f22, [%rd9+12];
	ld.global.u32 	%r37, [%rd4];
	cvt.rn.f32.s32 	%f23, %r37;
	div.rn.f32 	%f24, %f22, %f23;
	st.global.f32 	[%rd9+12], %f24;
	add.s32 	%r50, %r50, 8;
	add.s32 	%r49, %r49, 8;
	setp.ne.s32 	%p4, %r50, 0;
	mov.u32 	%r52, %r6;
	@%p4 bra 	$L__BB2_5;
$L__BB2_6:
	setp.eq.s32 	%p5, %r3, 0;
	@%p5 bra 	$L__BB2_14;
	setp.lt.u32 	%p6, %r4, 3;
	@%p6 bra 	$L__BB2_9;
	add.s32 	%r38, %r52, %r11;
	mul.wide.s32 	%rd10, %r38, 4;
	add.s64 	%rd11, %rd1, %rd10;
	ld.global.f32 	%f25, [%rd11];
	ld.global.u32 	%r39, [%rd4];
	cvt.rn.f32.s32 	%f26, %r39;
	div.rn.f32 	%f27, %f25, %f26;
	st.global.f32 	[%rd11], %f27;
	ld.global.f32 	%f28, [%rd11+4];
	ld.global.u32 	%r40, [%rd4];
	cvt.rn.f32.s32 	%f29, %r40;
	div.rn.f32 	%f30, %f28, %f29;
	st.global.f32 	[%rd11+4], %f30;
	ld.global.f32 	%f31, [%rd11+8];
	ld.global.u32 	%r41, [%rd4];
	cvt.rn.f32.s32 	%f32, %r41;
	div.rn.f32 	%f33, %f31, %f32;
	st.global.f32 	[%rd11+8], %f33;
	ld.global.f32 	%f34, [%rd11+12];
	ld.global.u32 	%r42, [%rd4];
	cvt.rn.f32.s32 	%f35, %r42;
	div.rn.f32 	%f36, %f34, %f35;
	st.global.f32 	[%rd11+12], %f36;
	add.s32 	%r52, %r52, 4;
$L__BB2_9:
	setp.eq.s32 	%p7, %r5, 0;
	@%p7 bra 	$L__BB2_14;
	setp.eq.s32 	%p8, %r5, 1;
	@%p8 bra 	$L__BB2_12;
	add.s32 	%r43, %r52, %r11;
	mul.wide.s32 	%rd12, %r43, 4;
	add.s64 	%rd13, %rd1, %rd12;
	ld.global.f32 	%f37, [%rd13];
	ld.global.u32 	%r44, [%rd4];
	cvt.rn.f32.s32 	%f38, %r44;
	div.rn.f32 	%f39, %f37, %f38;
	st.global.f32 	[%rd13], %f39;
	ld.global.f32 	%f40, [%rd13+4];
	ld.global.u32 	%r45, [%rd4];
	cvt.rn.f32.s32 	%f41, %r45;
	div.rn.f32 	%f42, %f40, %f41;
	st.global.f32 	[%rd13+4], %f42;
	add.s32 	%r52, %r52, 2;
$L__BB2_12:
	setp.eq.s32 	%p9, %r7, 0;
	@%p9 bra 	$L__BB2_14;
	add.s32 	%r46, %r52, %r11;
	mul.wide.s32 	%rd14, %r46, 4;
	add.s64 	%rd15, %rd1, %rd14;
	ld.global.f32 	%f43, [%rd15];
	ld.global.u32 	%r47, [%rd4];
	cvt.rn.f32.s32 	%f44, %r47;
	div.rn.f32 	%f45, %f43, %f44;
	st.global.f32 	[%rd15], %f45;
$L__BB2_14:
	add.s32 	%r48, %r48, %r9;
	setp.lt.s32 	%p10, %r48, %r22;
	@%p10 bra 	$L__BB2_2;
$L__BB2_15:
	ret;

}
	// .globl	_Z17k_means_calculatePfiiiPiS_S0_
.visible .entry _Z17k_means_calculatePfiiiPiS_S0_(
	.param .u64 .ptr .align 1 _Z17k_means_calculatePfiiiPiS_S0__param_0,
	.param .u32 _Z17k_means_calculatePfiiiPiS_S0__param_1,
	.param .u32 _Z17k_means_calculatePfiiiPiS_S0__param_2,
	.param .u32 _Z17k_means_calculatePfiiiPiS_S0__param_3,
	.param .u64 .ptr .align 1 _Z17k_means_calculatePfiiiPiS_S0__param_4,
	.param .u64 .ptr .align 1 _Z17k_means_calculatePfiiiPiS_S0__param_5,
	.param .u64 .ptr .align 1 _Z17k_means_calculatePfiiiPiS_S0__param_6
)
{
	.reg .pred 	%p<53>;
	.reg .b32 	%r<106>;
	.reg .b32 	%f<298>;
	.reg .b64 	%rd<49>;

	ld.param.u64 	%rd18, [_Z17k_means_calculatePfiiiPiS_S0__param_0];
	ld.param.u32 	%r51, [_Z17k_means_calculatePfiiiPiS_S0__param_1];
	ld.param.u32 	%r52, [_Z17k_means_calculatePfiiiPiS_S0__param_2];
	ld.param.u32 	%r53, [_Z17k_means_calculatePfiiiPiS_S0__param_3];
	ld.param.u64 	%rd19, [_Z17k_means_calculatePfiiiPiS_S0__param_4];
	ld.param.u64 	%rd17, [_Z17k_means_calculatePfiiiPiS_S0__param_5];
	ld.param.u64 	%rd20, [_Z17k_means_calculatePfiiiPiS_S0__param_6];
	cvta.to.global.u64 	%rd1, %rd18;
	cvta.to.global.u64 	%rd2, %rd20;
	cvta.to.global.u64 	%rd3, %rd19;
	mov.u32 	%r54, %ctaid.x;
	mov.u32 	%r55, %ntid.x;
	mov.u32 	%r56, %tid.x;
	mad.lo.s32 	%r84, %r54, %r55, %r56;
	mov.u32 	%r57, %nctaid.x;
	mul.lo.s32 	%r2, %r55, %r57;
	setp.ge.s32 	%p1, %r84, %r51;
	@%p1 bra 	$L__BB3_60;
	setp.gt.s32 	%p2, %r53, 0;
	@%p2 bra 	$L__BB3_2;
	bra.uni 	$L__BB3_57;
$L__BB3_2:
	setp.lt.s32 	%p5, %r52, 1;
	@%p5 bra 	$L__BB3_50;
	and.b32  	%r3, %r52, 15;
	and.b32  	%r4, %r52, 7;
	add.s32 	%r5, %r4, -1;
	and.b32  	%r6, %r52, 2147483632;
	and.b32  	%r7, %r52, 3;
	neg.s32 	%r8, %r6;
	cvta.to.global.u64 	%rd4, %rd17;
$L__BB3_4:
	mul.lo.s32 	%r74, %r84, %r52;
	mul.wide.s32 	%rd23, %r74, 4;
	add.s64 	%rd5, %rd1, %rd23;
	add.s64 	%rd6, %rd5, 32;
	mov.b32 	%r86, -1;
	mov.f32 	%f271, 0fC0000000;
	mov.b32 	%r85, 0;
$L__BB3_5:
	setp.lt.u32 	%p17, %r52, 16;
	mov.f32 	%f279, 0f00000000;
	mov.b32 	%r89, 0;
	@%p17 bra 	$L__BB3_8;
	mov.f32 	%f279, 0f00000000;
	mov.u64 	%rd48, %rd6;
	mov.u32 	%r87, %r8;
$L__BB3_7:
	.pragma "nounroll";
	ld.global.f32 	%f57, [%rd48+-32];
	fma.rn.f32 	%f58, %f57, %f57, %f279;
	ld.global.f32 	%f59, [%rd48+-28];
	fma.rn.f32 	%f60, %f59, %f59, %f58;
	ld.global.f32 	%f61, [%rd48+-24];
	fma.rn.f32 	%f62, %f61, %f61, %f60;
	ld.global.f32 	%f63, [%rd48+-20];
	fma.rn.f32 	%f64, %f63, %f63, %f62;
	ld.global.f32 	%f65, [%rd48+-16];
	fma.rn.f32 	%f66, %f65, %f65, %f64;
	ld.global.f32 	%f67, [%rd48+-12];
	fma.rn.f32 	%f68, %f67, %f67, %f66;
	ld.global.f32 	%f69, [%rd48+-8];
	fma.rn.f32 	%f70, %f69, %f69, %f68;
	ld.global.f32 	%f71, [%rd48+-4];
	fma.rn.f32 	%f72, %f71, %f71, %f70;
	ld.global.f32 	%f73, [%rd48];
	fma.rn.f32 	%f74, %f73, %f73, %f72;
	ld.global.f32 	%f75, [%rd48+4];
	fma.rn.f32 	%f76, %f75, %f75, %f74;
	ld.global.f32 	%f77, [%rd48+8];
	fma.rn.f32 	%f78, %f77, %f77, %f76;
	ld.global.f32 	%f79, [%rd48+12];
	fma.rn.f32 	%f80, %f79, %f79, %f78;
	ld.global.f32 	%f81, [%rd48+16];
	fma.rn.f32 	%f82, %f81, %f81, %f80;
	ld.global.f32 	%f83, [%rd48+20];
	fma.rn.f32 	%f84, %f83, %f83, %f82;
	ld.global.f32 	%f85, [%rd48+24];
	fma.rn.f32 	%f86, %f85, %f85, %f84;
	ld.global.f32 	%f87, [%rd48+28];
	fma.rn.f32 	%f279, %f87, %f87, %f86;
	add.s32 	%r87, %r87, 16;
	add.s64 	%rd48, %rd48, 64;
	setp.ne.s32 	%p18, %r87, 0;
	mov.u32 	%r89, %r6;
	@%p18 bra 	$L__BB3_7;
$L__BB3_8:
	add.s32 	%r16, %r3, -1;
	setp.eq.s32 	%p19, %r3, 0;
	@%p19 bra 	$L__BB3_18;
	setp.lt.u32 	%p20, %r16, 7;
	@%p20 bra 	$L__BB3_11;
	mul.wide.u32 	%rd24, %r89, 4;
	add.s64 	%rd25, %rd5, %rd24;
	ld.global.f32 	%f89, [%rd25];
	fma.rn.f32 	%f90, %f89, %f89, %f279;
	ld.global.f32 	%f91, [%rd25+4];
	fma.rn.f32 	%f92, %f91, %f91, %f90;
	ld.global.f32 	%f93, [%rd25+8];
	fma.rn.f32 	%f94, %f93, %f93, %f92;
	ld.global.f32 	%f95, [%rd25+12];
	fma.rn.f32 	%f96, %f95, %f95, %f94;
	ld.global.f32 	%f97, [%rd25+16];
	fma.rn.f32 	%f98, %f97, %f97, %f96;
	ld.global.f32 	%f99, [%rd25+20];
	fma.rn.f32 	%f100, %f99, %f99, %f98;
	ld.global.f32 	%f101, [%rd25+24];
	fma.rn.f32 	%f102, %f101, %f101, %f100;
	ld.global.f32 	%f103, [%rd25+28];
	fma.rn.f32 	%f279, %f103, %f103, %f102;
	add.s32 	%r89, %r89, 8;
$L__BB3_11:
	setp.eq.s32 	%p21, %r4, 0;
	@%p21 bra 	$L__BB3_18;
	setp.lt.u32 	%p22, %r5, 3;
	@%p22 bra 	$L__BB3_14;
	mul.wide.u32 	%rd26, %r89, 4;
	add.s64 	%rd27, %rd5, %rd26;
	ld.global.f32 	%f105, [%rd27];
	fma.rn.f32 	%f106, %f105, %f105, %f279;
	ld.global.f32 	%f107, [%rd27+4];
	fma.rn.f32 	%f108, %f107, %f107, %f106;
	ld.global.f32 	%f109, [%rd27+8];
	fma.rn.f32 	%f110, %f109, %f109, %f108;
	ld.global.f32 	%f111, [%rd27+12];
	fma.rn.f32 	%f279, %f111, %f111, %f110;
	add.s32 	%r89, %r89, 4;
$L__BB3_14:
	setp.eq.s32 	%p23, %r7, 0;
	@%p23 bra 	$L__BB3_18;
	setp.eq.s32 	%p24, %r7, 1;
	mul.wide.u32 	%rd28, %r89, 4;
	add.s64 	%rd9, %rd5, %rd28;
	ld.global.f32 	%f112, [%rd9];
	fma.rn.f32 	%f279, %f112, %f112, %f279;
	@%p24 bra 	$L__BB3_18;
	setp.eq.s32 	%p25, %r7, 2;
	ld.global.f32 	%f113, [%rd9+4];
	fma.rn.f32 	%f279, %f113, %f113, %f279;
	@%p25 bra 	$L__BB3_18;
	ld.global.f32 	%f114, [%rd9+8];
	fma.rn.f32 	%f279, %f114, %f114, %f279;
$L__BB3_18:
	mul.lo.s32 	%r77, %r85, %r52;
	mul.wide.u32 	%rd29, %r77, 4;
	add.s64 	%rd10, %rd4, %rd29;
	sqrt.rn.f32 	%f16, %f279;
	mov.f32 	%f287, 0f00000000;
	mov.b32 	%r93, 0;
	@%p17 bra 	$L__BB3_21;
	mov.f32 	%f287, 0f00000000;
	mov.b32 	%r91, 0;
$L__BB3_20:
	.pragma "nounroll";
	mul.wide.u32 	%rd30, %r91, 4;
	add.s64 	%rd31, %rd10, %rd30;
	ld.global.f32 	%f118, [%rd31];
	fma.rn.f32 	%f119, %f118, %f118, %f287;
	ld.global.f32 	%f120, [%rd31+4];
	fma.rn.f32 	%f121, %f120, %f120, %f119;
	ld.global.f32 	%f122, [%rd31+8];
	fma.rn.f32 	%f123, %f122, %f122, %f121;
	ld.global.f32 	%f124, [%rd31+12];
	fma.rn.f32 	%f125, %f124, %f124, %f123;
	ld.global.f32 	%f126, [%rd31+16];
	fma.rn.f32 	%f127, %f126, %f126, %f125;
	ld.global.f32 	%f128, [%rd31+20];
	fma.rn.f32 	%f129, %f128, %f128, %f127;
	ld.global.f32 	%f130, [%rd31+24];
	fma.rn.f32 	%f131, %f130, %f130, %f129;
	ld.global.f32 	%f132, [%rd31+28];
	fma.rn.f32 	%f133, %f132, %f132, %f131;
	ld.global.f32 	%f134, [%rd31+32];
	fma.rn.f32 	%f135, %f134, %f134, %f133;
	ld.global.f32 	%f136, [%rd31+36];
	fma.rn.f32 	%f137, %f136, %f136, %f135;
	ld.global.f32 	%f138, [%rd31+40];
	fma.rn.f32 	%f139, %f138, %f138, %f137;
	ld.global.f32 	%f140, [%rd31+44];
	fma.rn.f32 	%f141, %f140, %f140, %f139;
	ld.global.f32 	%f142, [%rd31+48];
	fma.rn.f32 	%f143, %f142, %f142, %f141;
	ld.global.f32 	%f144, [%rd31+52];
	fma.rn.f32 	%f145, %f144, %f144, %f143;
	ld.global.f32 	%f146, [%rd31+56];
	fma.rn.f32 	%f147, %f146, %f146, %f145;
	ld.global.f32 	%f148, [%rd31+60];
	fma.rn.f32 	%f287, %f148, %f148, %f147;
	add.s32 	%r91, %r91, 16;
	setp.ne.s32 	%p27, %r91, %r6;
	mov.u32 	%r93, %r6;
	@%p27 bra 	$L__BB3_20;
$L__BB3_21:
	@%p19 bra 	$L__BB3_31;
	setp.lt.u32 	%p29, %r16, 7;
	@%p29 bra 	$L__BB3_24;
	mul.wide.u32 	%rd32, %r93, 4;
	add.s64 	%rd33, %rd10, %rd32;
	ld.global.f32 	%f150, [%rd33];
	fma.rn.f32 	%f151, %f150, %f150, %f287;
	ld.global.f32 	%f152, [%rd33+4];
	fma.rn.f32 	%f153, %f152, %f152, %f151;
	ld.global.f32 	%f154, [%rd33+8];
	fma.rn.f32 	%f155, %f154, %f154, %f153;
	ld.global.f32 	%f156, [%rd33+12];
	fma.rn.f32 	%f157, %f156, %f156, %f155;
	ld.global.f32 	%f158, [%rd33+16];
	fma.rn.f32 	%f159, %f158, %f158, %f157;
	ld.global.f32 	%f160, [%rd33+20];
	fma.rn.f32 	%f161, %f160, %f160, %f159;
	ld.global.f32 	%f162, [%rd33+24];
	fma.rn.f32 	%f163, %f162, %f162, %f161;
	ld.global.f32 	%f164, [%rd33+28];
	fma.rn.f32 	%f287, %f164, %f164, %f163;
	add.s32 	%r93, %r93, 8;
$L__BB3_24:
	setp.eq.s32 	%p30, %r4, 0;
	@%p30 bra 	$L__BB3_31;
	setp.lt.u32 	%p31, %r5, 3;
	@%p31 bra 	$L__BB3_27;
	mul.wide.u32 	%rd34, %r93, 4;
	add.s64 	%rd35, %rd10, %rd34;
	ld.global.f32 	%f166, [%rd35];
	fma.rn.f32 	%f167, %f166, %f166, %f287;
	ld.global.f32 	%f168, [%rd35+4];
	fma.rn.f32 	%f169, %f168, %f168, %f167;
	ld.global.f32 	%f170, [%rd35+8];
	fma.rn.f32 	%f171, %f170, %f170, %f169;
	ld.global.f32 	%f172, [%rd35+12];
	fma.rn.f32 	%f287, %f172, %f172, %f171;
	add.s32 	%r93, %r93, 4;
$L__BB3_27:
	setp.eq.s32 	%p32, %r7, 0;
	@%p32 bra 	$L__BB3_31;
	setp.eq.s32 	%p33, %r7, 1;
	mul.wide.u32 	%rd36, %r93, 4;
	add.s64 	%rd11, %rd10, %rd36;
	ld.global.f32 	%f173, [%rd11];
	fma.rn.f32 	%f287, %f173, %f173, %f287;
	@%p33 bra 	$L__BB3_31;
	setp.eq.s32 	%p34, %r7, 2;
	ld.global.f32 	%f174, [%rd11+4];
	fma.rn.f32 	%f287, %f174, %f174, %f287;
	@%p34 bra 	$L__BB3_31;
	ld.global.f32 	%f175, [%rd11+8];
	fma.rn.f32 	%f287, %f175, %f175, %f287;
$L__BB3_31:
	sqrt.rn.f32 	%f177, %f287;
	setp.eq.f32 	%p35, %f16, 0f00000000;
	setp.eq.f32 	%p36, %f177, 0f00000000;
	or.pred  	%p37, %p35, %p36;
	mov.f32 	%f296, 0f00000000;
	@%p37 bra 	$L__BB3_46;
	mov.f32 	%f295, 0f00000000;
	mov.b32 	%r97, 0;
	@%p17 bra 	$L__BB3_35;
	mov.f32 	%f295, 0f00000000;
	mov.b32 	%r95, 0;
$L__BB3_34:
	.pragma "nounroll";
	mul.wide.u32 	%rd37, %r95, 4;
	add.s64 	%rd38, %rd5, %rd37;
	ld.global.f32 	%f181, [%rd38];
	add.s64 	%rd39, %rd10, %rd37;
	ld.global.f32 	%f182, [%rd39];
	fma.rn.f32 	%f183, %f181, %f182, %f295;
	ld.global.f32 	%f184, [%rd38+4];
	ld.global.f32 	%f185, [%rd39+4];
	fma.rn.f32 	%f186, %f184, %f185, %f183;
	ld.global.f32 	%f187, [%rd38+8];
	ld.global.f32 	%f188, [%rd39+8];
	fma.rn.f32 	%f189, %f187, %f188, %f186;
	ld.global.f32 	%f190, [%rd38+12];
	ld.global.f32 	%f191, [%rd39+12];
	fma.rn.f32 	%f192, %f190, %f191, %f189;
	ld.global.f32 	%f193, [%rd38+16];
	ld.global.f32 	%f194, [%rd39+16];
	fma.rn.f32 	%f195, %f193, %f194, %f192;
	ld.global.f32 	%f196, [%rd38+20];
	ld.global.f32 	%f197, [%rd39+20];
	fma.rn.f32 	%f198, %f196, %f197, %f195;
	ld.global.f32 	%f199, [%rd38+24];
	ld.global.f32 	%f200, [%rd39+24];
	fma.rn.f32 	%f201, %f199, %f200, %f198;
	ld.global.f32 	%f202, [%rd38+28];
	ld.global.f32 	%f203, [%rd39+28];
	fma.rn.f32 	%f204, %f202, %f203, %f201;
	ld.global.f32 	%f205, [%rd38+32];
	ld.global.f32 	%f206, [%rd39+32];
	fma.rn.f32 	%f207, %f205, %f206, %f204;
	ld.global.f32 	%f208, [%rd38+36];
	ld.global.f32 	%f209, [%rd39+36];
	fma.rn.f32 	%f210, %f208, %f209, %f207;
	ld.global.f32 	%f211, [%rd38+40];
	ld.global.f32 	%f212, [%rd39+40];
	fma.rn.f32 	%f213, %f211, %f212, %f210;
	ld.global.f32 	%f214, [%rd38+44];
	ld.global.f32 	%f215, [%rd39+44];
	fma.rn.f32 	%f216, %f214, %f215, %f213;
	ld.global.f32 	%f217, [%rd38+48];
	ld.global.f32 	%f218, [%rd39+48];
	fma.rn.f32 	%f219, %f217, %f218, %f216;
	ld.global.f32 	%f220, [%rd38+52];
	ld.global.f32 	%f221, [%rd39+52];
	fma.rn.f32 	%f222, %f220, %f221, %f219;
	ld.global.f32 	%f223, [%rd38+56];
	ld.global.f32 	%f224, [%rd39+56];
	fma.rn.f32 	%f225, %f223, %f224, %f222;
	ld.global.f32 	%f226, [%rd38+60];
	ld.global.f32 	%f227, [%rd39+60];
	fma.rn.f32 	%f295, %f226, %f227, %f225;
	add.s32 	%r95, %r95, 16;
	setp.ne.s32 	%p39, %r95, %r6;
	mov.u32 	%r97, %r6;
	@%p39 bra 	$L__BB3_34;
$L__BB3_35:
	@%p19 bra 	$L__BB3_45;
	add.s32 	%r81, %r3, -1;
	setp.lt.u32 	%p41, %r81, 7;
	@%p41 bra 	$L__BB3_38;
	mul.wide.u32 	%rd40, %r97, 4;
	add.s64 	%rd41, %rd5, %rd40;
	ld.global.f32 	%f229, [%rd41];
	add.s64 	%rd42, %rd10, %rd40;
	ld.global.f32 	%f230, [%rd42];
	fma.rn.f32 	%f231, %f229, %f230, %f295;
	ld.global.f32 	%f232, [%rd41+4];
	ld.global.f32 	%f233, [%rd42+4];
	fma.rn.f32 	%f234, %f232, %f233, %f231;
	ld.global.f32 	%f235, [%rd41+8];
	ld.global.f32 	%f236, [%rd42+8];
	fma.rn.f32 	%f237, %f235, %f236, %f234;
	ld.global.f32 	%f238, [%rd41+12];
	ld.global.f32 	%f239, [%rd42+12];
	fma.rn.f32 	%f240, %f238, %f239, %f237;
	ld.global.f32 	%f241, [%rd41+16];
	ld.global.f32 	%f242, [%rd42+16];
	fma.rn.f32 	%f243, %f241, %f242, %f240;
	ld.global.f32 	%f244, [%rd41+20];
	ld.global.f32 	%f245, [%rd42+20];
	fma.rn.f32 	%f246, %f244, %f245, %f243;
	ld.global.f32 	%f247, [%rd41+24];
	ld.global.f32 	%f248, [%rd42+24];
	fma.rn.f32 	%f249, %f247, %f248, %f246;
	ld.global.f32 	%f250, [%rd41+28];
	ld.global.f32 	%f251, [%rd42+28];
	fma.rn.f32 	%f295, %f250, %f251, %f249;
	add.s32 	%r97, %r97, 8;
$L__BB3_38:
	setp.eq.s32 	%p42, %r4, 0;
	@%p42 bra 	$L__BB3_45;
	setp.lt.u32 	%p43, %r5, 3;
	@%p43 bra 	$L__BB3_41;
	mul.wide.u32 	%rd43, %r97, 4;
	add.s64 	%rd44, %rd5, %rd43;
	ld.global.f32 	%f253, [%rd44];
	add.s64 	%rd45, %rd10, %rd43;
	ld.global.f32 	%f254, [%rd45];
	fma.rn.f32 	%f255, %f253, %f254, %f295;
	ld.global.f32 	%f256, [%rd44+4];
	ld.global.f32 	%f257, [%rd45+4];
	fma.rn.f32 	%f258, %f256, %f257, %f255;
	ld.global.f32 	%f259, [%rd44+8];
	ld.global.f32 	%f260, [%rd45+8];
	fma.rn.f32 	%f261, %f259, %f260, %f258;
	ld.global.f32 	%f262, [%rd44+12];
	ld.global.f32 	%f263, [%rd45+12];
	fma.rn.f32 	%f295, %f262, %f263, %f261;
	add.s32 	%r97, %r97, 4;
$L__BB3_41:
	setp.eq.s32 	%p44, %r7, 0;
	@%p44 bra 	$L__BB3_45;
	setp.eq.s32 	%p45, %r7, 1;
	mul.wide.u32 	%rd46, %r97, 4;
	add.s64 	%rd12, %rd5, %rd46;
	ld.global.f32 	%f264, [%rd12];
	add.s64 	%rd13, %rd10, %rd46;
	ld.global.f32 	%f265, [%rd13];
	fma.rn.f32 	%f295, %f264, %f265, %f295;
	@%p45 bra 	$L__BB3_45;
	setp.eq.s32 	%p46, %r7, 2;
	ld.global.f32 	%f266, [%rd12+4];
	ld.global.f32 	%f267, [%rd13+4];
	fma.rn.f32 	%f295, %f266, %f267, %f295;
	@%p46 bra 	$L__BB3_45;
	ld.global.f32 	%f268, [%rd12+8];
	ld.global.f32 	%f269, [%rd13+8];
	fma.rn.f32 	%f295, %f268, %f269, %f295;
$L__BB3_45:
	mul.f32 	%f270, %f16, %f177;
	div.rn.f32 	%f296, %f295, %f270;
$L__BB3_46:
	setp.gt.f32 	%p47, %f296, %f271;
	setp.eq.s32 	%p48, %r85, 0;
	or.pred  	%p49, %p48, %p47;
	selp.b32 	%r86, %r85, %r86, %p49;
	selp.f32 	%f271, %f296, %f271, %p49;
	add.s32 	%r85, %r85, 1;
	setp.ne.s32 	%p50, %r85, %r53;
	@%p50 bra 	$L__BB3_5;
	mul.wide.s32 	%rd47, %r84, 4;
	add.s64 	%rd14, %rd3, %rd47;
	ld.global.u32 	%r82, [%rd14];
	setp.eq.s32 	%p51, %r82, %r86;
	@%p51 bra 	$L__BB3_49;
	atom.global.or.b32 	%r83, [%rd2], 1;
$L__BB3_49:
	st.global.u32 	[%rd14], %r86;
	add.s32 	%r84, %r84, %r2;
	setp.lt.s32 	%p52, %r84, %r51;
	@%p52 bra 	$L__BB3_4;
	bra.uni 	$L__BB3_60;
$L__BB3_50:
	and.b32  	%r37, %r53, 3;
	and.b32  	%r38, %r53, 2147483644;
$L__BB3_51:
	setp.lt.u32 	%p6, %r53, 4;
	mov.b32 	%r102, -1;
	mov.b32 	%r103, 0;
	@%p6 bra 	$L__BB3_54;
	mov.b32 	%r102, -1;
	mov.f32 	%f297, 0fC0000000;
	mov.b32 	%r100, 0;
$L__BB3_53:
	setp.lt.f32 	%p7, %f297, 0f00000000;
	setp.eq.s32 	%p8, %r100, 0;
	or.pred  	%p9, %p8, %p7;
	selp.b32 	%r66, %r100, %r102, %p9;
	selp.f32 	%f52, 0f00000000, %f297, %p9;
	add.s32 	%r67, %r100, 1;
	setp.lt.f32 	%p10, %f52, 0f00000000;
	selp.b32 	%r102, %r67, %r66, %p10;
	selp.f32 	%f297, 0f00000000, %f52, %p10;
	add.s32 	%r100, %r100, 4;
	setp.ne.s32 	%p11, %r100, %r38;
	mov.u32 	%r103, %r38;
	@%p11 bra 	$L__BB3_53;
$L__BB3_54:
	setp.eq.s32 	%p12, %r37, 0;
	setp.lt.u32 	%p13, %r53, 4;
	setp.eq.s32 	%p14, %r103, 0;
	selp.b32 	%r68, %r103, %r102, %p13;
	selp.b32 	%r69, %r103, %r68, %p14;
	selp.b32 	%r47, %r102, %r69, %p12;
	mul.wide.s32 	%rd22, %r84, 4;
	add.s64 	%rd15, %rd3, %rd22;
	ld.global.u32 	%r70, [%rd15];
	setp.eq.s32 	%p15, %r70, %r47;
	@%p15 bra 	$L__BB3_56;
	atom.global.or.b32 	%r71, [%rd2], 1;
$L__BB3_56:
	st.global.u32 	[%rd15], %r47;
	add.s32 	%r84, %r84, %r2;
	setp.lt.s32 	%p16, %r84, %r51;
	@%p16 bra 	$L__BB3_51;
	bra.uni 	$L__BB3_60;
$L__BB3_57:
	mul.wide.s32 	%rd21, %r84, 4;
	add.s64 	%rd16, %rd3, %rd21;
	ld.global.u32 	%r58, [%rd16];
	setp.eq.s32 	%p3, %r58, -1;
	@%p3 bra 	$L__BB3_59;
	atom.global.or.b32 	%r59, [%rd2], 1;
$L__BB3_59:
	mov.b32 	%r60, -1;
	st.global.u32 	[%rd16], %r60;
	add.s32 	%r84, %r84, %r2;
	setp.lt.s32 	%p4, %r84, %r51;
	@%p4 bra 	$L__BB3_57;
$L__BB3_60:
	ret;

}


// ===== COMPILED SASS (sm_100) =====

	.target	sm_100

	.elftype	@"ET_EXEC"


//--------------------- .note.nv.tkinfo           --------------------------
	.section	.note.nv.tkinfo,"",@"SHT_NOTE"
	.sectionflags	@"SHF_NOTE_NV_TKINFO"
	.tkinfo
        /*0018*/ 	.word	0x00000002
        /*0030*/ 	.string	""
        /*0030*/ 	.string	"ptxas"
        /*0030*/ 	.string	"Cuda compilation tools, release 13.0, V13.0.88"
        /*0030*/ 	.string	"Build cuda_13.0.r13.0/compiler.36424714_0"
        /*0030*/ 	.string	"-arch sm_100 -m 64 "



//--------------------- .note.nv.cuinfo           --------------------------
	.section	.note.nv.cuinfo,"",@"SHT_NOTE"
	.sectionflags	@"SHF_NOTE_NV_CUINFO"
        /*0018*/ 	.short	0x0002
        /*001a*/ 	.short	0x0064
        /*001c*/ 	.short	0x0082
	.zero		2


//--------------------- .nv.info                  --------------------------
	.section	.nv.info,"",@"SHT_CUDA_INFO"
	.align	4


	//----- nvinfo : EIATTR_REGCOUNT
	.align		4
        /*0000*/ 	.byte	0x04, 0x2f
        /*0002*/ 	.short	(.L_1 - .L_0)
	.align		4
.L_0:
        /*0004*/ 	.word	index@(_Z22update_centroids_fase1PfiiPi)
        /*0008*/ 	.word	0x00000010


	//----- nvinfo : EIATTR_FRAME_SIZE
	.align		4
.L_1:
        /*000c*/ 	.byte	0x04, 0x11
        /*000e*/ 	.short	(.L_3 - .L_2)
	.align		4
.L_2:
        /*0010*/ 	.word	index@(_Z22update_centroids_fase1PfiiPi)
        /*0014*/ 	.word	0x00000000


	//----- nvinfo : EIATTR_REGCOUNT
	.align		4
.L_3:
        /*0018*/ 	.byte	0x04, 0x2f
        /*001a*/ 	.short	(.L_5 - .L_4)
	.align		4
.L_4:
        /*001c*/ 	.word	index@(_Z22update_centroids_fase2PfS_PiiiS0_)
        /*0020*/ 	.word	0x0000001a


	//----- nvinfo : EIATTR_FRAME_SIZE
	.align		4
.L_5:
        /*0024*/ 	.byte	0x04, 0x11
        /*0026*/ 	.short	(.L_7 - .L_6)
	.align		4
.L_6:
        /*0028*/ 	.word	index@(_Z22update_centroids_fase2PfS_PiiiS0_)
        /*002c*/ 	.word	0x00000000


	//----- nvinfo : EIATTR_REGCOUNT
	.align		4
.L_7:
        /*0030*/ 	.byte	0x04, 0x2f
        /*0032*/ 	.short	(.L_9 - .L_8)
	.align		4
.L_8:
        /*0034*/ 	.word	index@(_Z22update_centroids_fase3PfiiPi)
        /*0038*/ 	.word	0x00000016


	//----- nvinfo : EIATTR_FRAME_SIZE
	.align		4
.L_9:
        /*003c*/ 	.byte	0x04, 0x11
        /*003e*/ 	.short	(.L_11 - .L_10)
	.align		4
.L_10:
        /*0040*/ 	.word	index@($__internal_2_$__cuda_sm3x_div_rn_noftz_f32_slowpath)
        /*0044*/ 	.word	0x00000000


	//----- nvinfo : EIATTR_FRAME_SIZE
	.align		4
.L_11:
        /*0048*/ 	.byte	0x04, 0x11
        /*004a*/ 	.short	(.L_13 - .L_12)
	.align		4
.L_12:
        /*004c*/ 	.word	index@(_Z22update_centroids_fase3PfiiPi)
        /*0050*/ 	.word	0x00000000


	//----- nvinfo : EIATTR_REGCOUNT
	.align		4
.L_13:
        /*0054*/ 	.byte	0x04, 0x2f
        /*0056*/ 	.short	(.L_15 - .L_14)
	.align		4
.L_14:
        /*0058*/ 	.word	index@(_Z17k_means_calculatePfiiiPiS_S0_)
        /*005c*/ 	.word	0x00000020


	//----- nvinfo : EIATTR_FRAME_SIZE
	.align		4
.L_15:
        /*0060*/ 	.byte	0x04, 0x11
        /*0062*/ 	.short	(.L_17 - .L_16)
	.align		4
.L_16:
        /*0064*/ 	.word	index@($__internal_1_$__cuda_sm3x_div_rn_noftz_f32_slowpath)
        /*0068*/ 	.word	0x00000000


	//----- nvinfo : EIATTR_FRAME_SIZE
	.align		4
.L_17:
        /*006c*/ 	.byte	0x04, 0x11
        /*006e*/ 	.short	(.L_19 - .L_18)
	.align		4
.L_18:
        /*0070*/ 	.word	index@($__internal_0_$__cuda_sm20_sqrt_rn_f32_slowpath)
        /*0074*/ 	.word	0x00000000


	//----- nvinfo : EIATTR_FRAME_SIZE
	.align		4
.L_19:
        /*0078*/ 	.byte	0x04, 0x11
        /*007a*/ 	.short	(.L_21 - .L_20)
	.align		4
.L_20:
        /*007c*/ 	.word	index@(_Z17k_means_calculatePfiiiPiS_S0_)
        /*0080*/ 	.word	0x00000000


	//----- nvinfo : EIATTR_MIN_STACK_SIZE
	.align		4
.L_21:
        /*0084*/ 	.byte	0x04, 0x12
        /*0086*/ 	.short	(.L_23 - .L_22)
	.align		4
.L_22:
        /*0088*/ 	.word	index@(_Z17k_means_calculatePfiiiPiS_S0_)
        /*008c*/ 	.word	0x00000000


	//----- nvinfo : EIATTR_MIN_STACK_SIZE
	.align		4
.L_23:
        /*0090*/ 	.byte	0x04, 0x12
        /*0092*/ 	.short	(.L_25 - .L_24)
	.align		4
.L_24:
        /*0094*/ 	.word	index@(_Z22update_centroids_fase3PfiiPi)
        /*0098*/ 	.word	0x00000000


	//----- nvinfo : EIATTR_MIN_STACK_SIZE
	.align		4
.L_25:
        /*009c*/ 	.byte	0x04, 0x12
        /*009e*/ 	.short	(.L_27 - .L_26)
	.align		4
.L_26:
        /*00a0*/ 	.word	index@(_Z22update_centroids_fase2PfS_PiiiS0_)
        /*00a4*/ 	.word	0x00000000


	//----- nvinfo : EIATTR_MIN_STACK_SIZE
	.align		4
.L_27:
        /*00a8*/ 	.byte	0x04, 0x12
        /*00aa*/ 	.short	(.L_29 - .L_28)
	.align		4
.L_28:
        /*00ac*/ 	.word	index@(_Z22update_centroids_fase1PfiiPi)
        /*00b0*/ 	.word	0x00000000
.L_29:


//--------------------- .nv.compat                --------------------------
	.section	.nv.compat,"",@"SHT_CUDA_COMPAT_INFO"
	.align	4
        /*0000*/ 	.byte	0x02, 0x09, 0x00, 0x00, 0x02, 0x02, 0x01, 0x00, 0x02, 0x05, 0x05, 0x00, 0x03, 0x07, 0x01, 0x01
        /*0010*/ 	.byte	0x02, 0x03, 0x00, 0x00, 0x02, 0x06, 0x01, 0x00, 0x04, 0x0b, 0x08, 0x00, 0x01, 0x00, 0x00, 0x00
        /*0020*/ 	.byte	0x00, 0x00, 0x00, 0x00


//--------------------- .nv.info._Z17k_means_calculatePfiiiPiS_S0_ --------------------------
	.section	.nv.info._Z17k_means_calculatePfiiiPiS_S0_,"",@"SHT_CUDA_INFO"
	.sectionflags	@""
	.align	4


	//----- nvinfo : EIATTR_CUDA_API_VERSION
	.align		4
        /*0000*/ 	.byte	0x04, 0x37
        /*0002*/ 	.short	(.L_31 - .L_30)
.L_30:
        /*0004*/ 	.word	0x00000082


	//----- nvinfo : EIATTR_KPARAM_INFO
	.align		4
.L_31:
        /*0008*/ 	.byte	0x04, 0x17
        /*000a*/ 	.short	(.L_33 - .L_32)
.L_32:
        /*000c*/ 	.word	0x00000000
        /*0010*/ 	.short	0x0006
        /*0012*/ 	.short	0x0028
        /*0014*/ 	.byte	0x00, 0xf5, 0x21, 0x00


	//----- nvinfo : EIATTR_KPARAM_INFO
	.align		4
.L_33:
        /*0018*/ 	.byte	0x04, 0x17
        /*001a*/ 	.short	(.L_35 - .L_34)
.L_34:
        /*001c*/ 	.word	0x00000000
        /*0020*/ 	.short	0x0005
        /*0022*/ 	.short	0x0020
        /*0024*/ 	.byte	0x00, 0xf5, 0x21, 0x00


	//----- nvinfo : EIATTR_KPARAM_INFO
	.align		4
.L_35:
        /*0028*/ 	.byte	0x04, 0x17
        /*002a*/ 	.short	(.L_37 - .L_36)
.L_36:
        /*002c*/ 	.word	0x00000000
        /*0030*/ 	.short	0x0004
        /*0032*/ 	.short	0x0018
        /*0034*/ 	.byte	0x00, 0xf5, 0x21, 0x00


	//----- nvinfo : EIATTR_KPARAM_INFO
	.align		4
.L_37:
        /*0038*/ 	.byte	0x04, 0x17
        /*003a*/ 	.short	(.L_39 - .L_38)
.L_38:
        /*003c*/ 	.word	0x00000000
        /*0040*/ 	.short	0x0003
        /*0042*/ 	.short	0x0010
        /*0044*/ 	.byte	0x00, 0xf0, 0x11, 0x00


	//----- nvinfo : EIATTR_KPARAM_INFO
	.align		4
.L_39:
        /*0048*/ 	.byte	0x04, 0x17
        /*004a*/ 	.short	(.L_41 - .L_40)
.L_40:
        /*004c*/ 	.word	0x00000000
        /*0050*/ 	.short	0x0002
        /*0052*/ 	.short	0x000c
        /*0054*/ 	.byte	0x00, 0xf0, 0x11, 0x00


	//----- nvinfo : EIATTR_KPARAM_INFO
	.align		4
.L_41:
        /*0058*/ 	.byte	0x04, 0x17
        /*005a*/ 	.short	(.L_43 - .L_42)
.L_42:
        /*005c*/ 	.word	0x00000000
        /*0060*/ 	.short	0x0001
        /*0062*/ 	.short	0x0008
        /*0064*/ 	.byte	0x00, 0xf0, 0x11, 0x00


	//----- nvinfo : EIATTR_KPARAM_INFO
	.align		4
.L_43:
        /*0068*/ 	.byte	0x04, 0x17
        /*006a*/ 	.short	(.L_45 - .L_44)
.L_44:
        /*006c*/ 	.word	0x00000000
        /*0070*/ 	.short	0x0000
        /*0072*/ 	.short	0x0000
        /*0074*/ 	.byte	0x00, 0xf5, 0x21, 0x00


	//----- nvinfo : EIATTR_SPARSE_MMA_MASK
	.align		4
.L_45:
        /*0078*/ 	.byte	0x03, 0x50
        /*007a*/ 	.short	0x0000


	//----- nvinfo : EIATTR_MAXREG_COUNT
	.align		4
        /*007c*/ 	.byte	0x03, 0x1b
        /*007e*/ 	.short	0x00ff


	//----- nvinfo : EIATTR_MERCURY_ISA_VERSION
	.align		4
        /*0080*/ 	.byte	0x03, 0x5f
        /*0082*/ 	.short	0x0101


	//----- nvinfo : EIATTR_INT_WARP_WIDE_INSTR_OFFSETS
	.align		4
        /*0084*/ 	.byte	0x04, 0x31
        /*0086*/ 	.short	(.L_47 - .L_46)


	//   ....[0]....
.L_46:
        /*0088*/ 	.word	0x000001a0


	//   ....[1]....
        /*008c*/ 	.word	0x000001b0


	//   ....[2]....
        /*0090*/ 	.word	0x00001b50


	//   ....[3]....
        /*0094*/ 	.word	0x00001b60


	//   ....[4]....
        /*0098*/ 	.word	0x00002250


	//   ....[5]....
        /*009c*/ 	.word	0x00002260


	//----- nvinfo : EIATTR_VRC_CTA_INIT_COUNT
	.align		4
.L_47:
        /*00a0*/ 	.byte	0x02, 0x4a
	.zero		1
	.zero		1


	//----- nvinfo : EIATTR_EXIT_INSTR_OFFSETS
	.align		4
        /*00a4*/ 	.byte	0x04, 0x1c
        /*00a6*/ 	.short	(.L_49 - .L_48)


	//   ....[0]....
.L_48:
        /*00a8*/ 	.word	0x00000090


	//   ....[1]....
        /*00ac*/ 	.word	0x00000250


	//   ....[2]....
        /*00b0*/ 	.word	0x00001c10


	//   ....[3]....
        /*00b4*/ 	.word	0x00002310


	//----- nvinfo : EIATTR_CRS_STACK_SIZE
	.align		4
.L_49:
        /*00b8*/ 	.byte	0x04, 0x1e
        /*00ba*/ 	.short	(.L_51 - .L_50)
.L_50:
        /*00bc*/ 	.word	0x00000000


	//----- nvinfo : EIATTR_CBANK_PARAM_SIZE
	.align		4
.L_51:
        /*00c0*/ 	.byte	0x03, 0x19
        /*00c2*/ 	.short	0x0030


	//----- nvinfo : EIATTR_PARAM_CBANK
	.align		4
        /*00c4*/ 	.byte	0x04, 0x0a
        /*00c6*/ 	.short	(.L_53 - .L_52)
	.align		4
.L_52:
        /*00c8*/ 	.word	index@(.nv.constant0._Z17k_means_calculatePfiiiPiS_S0_)
        /*00cc*/ 	.short	0x0380
        /*00ce*/ 	.short	0x0030


	//----- nvinfo : EIATTR_SW_WAR
	.align		4
.L_53:
        /*00d0*/ 	.byte	0x04, 0x36
        /*00d2*/ 	.short	(.L_55 - .L_54)
.L_54:
        /*00d4*/ 	.word	0x00000008
.L_55:


//--------------------- .nv.info._Z22update_centroids_fase3PfiiPi --------------------------
	.section	.nv.info._Z22update_centroids_fase3PfiiPi,"",@"SHT_CUDA_INFO"
	.sectionflags	@""
	.align	4


	//----- nvinfo : EIATTR_CUDA_API_VERSION
	.align		4
        /*0000*/ 	.byte	0x04, 0x37
        /*0002*/ 	.short	(.L_57 - .L_56)
.L_56:
        /*0004*/ 	.word	0x00000082


	//----- nvinfo : EIATTR_KPARAM_INFO
	.align		4
.L_57:
        /*0008*/ 	.byte	0x04, 0x17
        /*000a*/ 	.short	(.L_59 - .L_58)
.L_58:
        /*000c*/ 	.word	0x00000000
        /*0010*/ 	.short	0x0003
        /*0012*/ 	.short	0x0010
        /*0014*/ 	.byte	0x00, 0xf5, 0x21, 0x00


	//----- nvinfo : EIATTR_KPARAM_INFO
	.align		4
.L_59:
        /*0018*/ 	.byte	0x04, 0x17
        /*001a*/ 	.short	(.L_61 - .L_60)
.L_60:
        /*001c*/ 	.word	0x00000000
        /*0020*/ 	.short	0x0002
        /*0022*/ 	.short	0x000c
        /*0024*/ 	.byte	0x00, 0xf0, 0x11, 0x00


	//----- nvinfo : EIATTR_KPARAM_INFO
	.align		4
.L_61:
        /*0028*/ 	.byte	0x04, 0x17
        /*002a*/ 	.short	(.L_63 - .L_62)
.L_62:
        /*002c*/ 	.word	0x00000000
        /*0030*/ 	.short	0x0001
        /*0032*/ 	.short	0x0008
        /*0034*/ 	.byte	0x00, 0xf0, 0x11, 0x00


	//----- nvinfo : EIATTR_KPARAM_INFO
	.align		4
.L_63:
        /*0038*/ 	.byte	0x04, 0x17
        /*003a*/ 	.short	(.L_65 - .L_64)
.L_64:
        /*003c*/ 	.word	0x00000000
        /*0040*/ 	.short	0x0000
        /*0042*/ 	.short	0x0000
        /*0044*/ 	.byte	0x00, 0xf5, 0x21, 0x00


	//----- nvinfo : EIATTR_SPARSE_MMA_MASK
	.align		4
.L_65:
        /*0048*/ 	.byte	0x03, 0x50
        /*004a*/ 	.short	0x0000


	//----- nvinfo : EIATTR_MAXREG_COUNT
	.align		4
        /*004c*/ 	.byte	0x03, 0x1b
        /*004e*/ 	.short	0x00ff


	//----- nvinfo : EIATTR_MERCURY_ISA_VERSION
	.align		4
        /*0050*/ 	.byte	0x03, 0x5f
        /*0052*/ 	.short	0x0101


	//----- nvinfo : EIATTR_VRC_CTA_INIT_COUNT
	.align		4
        /*0054*/ 	.byte	0x02, 0x4a
	.zero		1
	.zero		1


	//----- nvinfo : EIATTR_EXIT_INSTR_OFFSETS
	.align		4
        /*0058*/ 	.byte	0x04, 0x1c
        /*005a*/ 	.short	(.L_67 - .L_66)


	//   ....[0]....
.L_66:
        /*005c*/ 	.word	0x00000070


	//   ....[1]....
        /*0060*/ 	.word	0x000014b0


	//----- nvinfo : EIATTR_CRS_STACK_SIZE
	.align		4
.L_67:
        /*0064*/ 	.byte	0x04, 0x1e
        /*0066*/ 	.short	(.L_69 - .L_68)
.L_68:
        /*0068*/ 	.word	0x00000000


	//----- nvinfo : EIATTR_CBANK_PARAM_SIZE
	.align		4
.L_69:
        /*006c*/ 	.byte	0x03, 0x19
        /*006e*/ 	.short	0x0018


	//----- nvinfo : EIATTR_PARAM_CBANK
	.align		4
        /*0070*/ 	.byte	0x04, 0x0a
        /*0072*/ 	.short	(.L_71 - .L_70)
	.align		4
.L_70:
        /*0074*/ 	.word	index@(.nv.constant0._Z22update_centroids_fase3PfiiPi)
        /*0078*/ 	.short	0x0380
        /*007a*/ 	.short	0x0018


	//----- nvinfo : EIATTR_SW_WAR
	.align		4
.L_71:
        /*007c*/ 	.byte	0x04, 0x36
        /*007e*/ 	.short	(.L_73 - .L_72)
.L_72:
        /*0080*/ 	.word	0x00000008
.L_73:


//--------------------- .nv.info._Z22update_centroids_fase2PfS_PiiiS0_ --------------------------
	.section	.nv.info._Z22update_centroids_fase2PfS_PiiiS0_,"",@"SHT_CUDA_INFO"
	.sectionflags	@""
	.align	4


	//----- nvinfo : EIATTR_CUDA_API_VERSION
	.align		4
        /*0000*/ 	.byte	0x04, 0x37
        /*0002*/ 	.short	(.L_75 - .L_74)
.L_74:
        /*0004*/ 	.word	0x00000082


	//----- nvinfo : EIATTR_KPARAM_INFO
	.align		4
.L_75:
        /*0008*/ 	.byte	0x04, 0x17
        /*000a*/ 	.short	(.L_77 - .L_76)
.L_76:
        /*000c*/ 	.word	0x00000000
        /*0010*/ 	.short	0x0005
        /*0012*/ 	.short	0x0020
        /*0014*/ 	.byte	0x00, 0xf5, 0x21, 0x00


	//----- nvinfo : EIATTR_KPARAM_INFO
	.align		4
.L_77:
        /*0018*/ 	.byte	0x04, 0x17
        /*001a*/ 	.short	(.L_79 - .L_78)
.L_78:
        /*001c*/ 	.word	0x00000000
        /*0020*/ 	.short	0x0004
        /*0022*/ 	.short	0x001c
        /*0024*/ 	.byte	0x00, 0xf0, 0x11, 0x00


	//----- nvinfo : EIATTR_KPARAM_INFO
	.align		4
.L_79:
        /*0028*/ 	.byte	0x04, 0x17
        /*002a*/ 	.short	(.L_81 - .L_80)
.L_80:
        /*002c*/ 	.word	0x00000000
        /*0030*/ 	.short	0x0003
        /*0032*/ 	.short	0x0018
        /*0034*/ 	.byte	0x00, 0xf0, 0x11, 0x00


	//----- nvinfo : EIATTR_KPARAM_INFO
	.align		4
.L_81:
        /*0038*/ 	.byte	0x04, 0x17
        /*003a*/ 	.short	(.L_83 - .L_82)
.L_82:
        /*003c*/ 	.word	0x00000000
        /*0040*/ 	.short	0x0002
        /*0042*/ 	.short	0x0010
        /*0044*/ 	.byte	0x00, 0xf5, 0x21, 0x00


	//----- nvinfo : EIATTR_KPARAM_INFO
	.align		4
.L_83:
        /*0048*/ 	.byte	0x04, 0x17
        /*004a*/ 	.short	(.L_85 - .L_84)
.L_84:
        /*004c*/ 	.word	0x00000000
        /*0050*/ 	.short	0x0001
        /*0052*/ 	.short	0x0008
        /*0054*/ 	.byte	0x00, 0xf5, 0x21, 0x00


	//----- nvinfo : EIATTR_KPARAM_INFO
	.align		4
.L_85:
        /*0058*/ 	.byte	0x04, 0x17
        /*005a*/ 	.short	(.L_87 - .L_86)
.L_86:
        /*005c*/ 	.word	0x00000000
        /*0060*/ 	.short	0x0000
        /*0062*/ 	.short	0x0000
        /*0064*/ 	.byte	0x00, 0xf5, 0x21, 0x00


	//----- nvinfo : EIATTR_SPARSE_MMA_MASK
	.align		4
.L_87:
        /*0068*/ 	.byte	0x03, 0x50
        /*006a*/ 	.short	0x0000


	//----- nvinfo : EIATTR_MAXREG_COUNT
	.align		4
        /*006c*/ 	.byte	0x03, 0x1b
        /*006e*/ 	.short	0x00ff


	//----- nvinfo : EIATTR_MERCURY_ISA_VERSION
	.align		4
        /*0070*/ 	.byte	0x03, 0x5f
        /*0072*/ 	.short	0x0101


	//----- nvinfo : EIATTR_VRC_CTA_INIT_COUNT
	.align		4
        /*0074*/ 	.byte	0x02, 0x4a
	.zero		1
	.zero		1


	//----- nvinfo : EIATTR_EXIT_INSTR_OFFSETS
	.align		4
        /*0078*/ 	.byte	0x04, 0x1c
        /*007a*/ 	.short	(.L_89 - .L_88)


	//   ....[0]....
.L_88:
        /*007c*/ 	.word	0x00000090


	//   ....[1]....
        /*0080*/ 	.word	0x00000970


	//   ....[2]....
        /*0084*/ 	.word	0x00000c60


	//   ....[3]....
        /*0088*/ 	.word	0x00000db0


	//----- nvinfo : EIATTR_CRS_STACK_SIZE
	.align		4
.L_89:
        /*008c*/ 	.byte	0x04, 0x1e
        /*008e*/ 	.short	(.L_91 - .L_90)
.L_90:
        /*0090*/ 	.word	0x00000000


	//----- nvinfo : EIATTR_CBANK_PARAM_SIZE
	.align		4
.L_91:
        /*0094*/ 	.byte	0x03, 0x19
        /*0096*/ 	.short	0x0028


	//----- nvinfo : EIATTR_PARAM_CBANK
	.align		4
        /*0098*/ 	.byte	0x04, 0x0a
        /*009a*/ 	.short	(.L_93 - .L_92)
	.align		4
.L_92:
        /*009c*/ 	.word	index@(.nv.constant0._Z22update_centroids_fase2PfS_PiiiS0_)
        /*00a0*/ 	.short	0x0380
        /*00a2*/ 	.short	0x0028


	//----- nvinfo : EIATTR_SW_WAR
	.align		4
.L_93:
        /*00a4*/ 	.byte	0x04, 0x36
        /*00a6*/ 	.short	(.L_95 - .L_94)
.L_94:
        /*00a8*/ 	.word	0x00000008
.L_95:


//--------------------- .nv.info._Z22update_centroids_fase1PfiiPi --------------------------
	.section	.nv.info._Z22update_centroids_fase1PfiiPi,"",@"SHT_CUDA_INFO"
	.sectionflags	@""
	.align	4


	//----- nvinfo : EIATTR_CUDA_API_VERSION
	.align		4
        /*0000*/ 	.byte	0x04, 0x37
        /*0002*/ 	.short	(.L_97 - .L_96)
.L_96:
        /*0004*/ 	.word	0x00000082


	//----- nvinfo : EIATTR_KPARAM_INFO
	.align		4
.L_97:
        /*0008*/ 	.byte	0x04, 0x17
        /*000a*/ 	.short	(.L_99 - .L_98)
.L_98:
        /*000c*/ 	.word	0x00000000
        /*0010*/ 	.short	0x0003
        /*0012*/ 	.short	0x0010
        /*0014*/ 	.byte	0x00, 0xf5, 0x21, 0x00


	//----- nvinfo : EIATTR_KPARAM_INFO
	.align		4
.L_99:
        /*0018*/ 	.byte	0x04, 0x17
        /*001a*/ 	.short	(.L_101 - .L_100)
.L_100:
        /*001c*/ 	.word	0x00000000
        /*0020*/ 	.short	0x0002
        /*0022*/ 	.short	0x000c
        /*0024*/ 	.byte	0x00, 0xf0, 0x11, 0x00


	//----- nvinfo : EIATTR_KPARAM_INFO
	.align		4
.L_101:
        /*0028*/ 	.byte	0x04, 0x17
        /*002a*/ 	.short	(.L_103 - .L_102)
.L_102:
        /*002c*/ 	.word	0x00000000
        /*0030*/ 	.short	0x0001
        /*0032*/ 	.short	0x0008
        /*0034*/ 	.byte	0x00, 0xf0, 0x11, 0x00


	//----- nvinfo : EIATTR_KPARAM_INFO
	.align		4
.L_103:
        /*0038*/ 	.byte	0x04, 0x17
        /*003a*/ 	.short	(.L_105 - .L_104)
.L_104:
        /*003c*/ 	.word	0x00000000
        /*0040*/ 	.short	0x0000
        /*0042*/ 	.short	0x0000
        /*0044*/ 	.byte	0x00, 0xf5, 0x21, 0x00


	//----- nvinfo : EIATTR_SPARSE_MMA_MASK
	.align		4
.L_105:
        /*0048*/ 	.byte	0x03, 0x50
        /*004a*/ 	.short	0x0000


	//----- nvinfo : EIATTR_MAXREG_COUNT
	.align		4
        /*004c*/ 	.byte	0x03, 0x1b
        /*004e*/ 	.short	0x00ff


	//----- nvinfo : EIATTR_MERCURY_ISA_VERSION
	.align		4
        /*0050*/ 	.byte	0x03, 0x5f
        /*0052*/ 	.short	0x0101


	//----- nvinfo : EIATTR_VRC_CTA_INIT_COUNT
	.align		4
        /*0054*/ 	.byte	0x02, 0x4a
	.zero		1
	.zero		1


	//----- nvinfo : EIATTR_EXIT_INSTR_OFFSETS
	.align		4
        /*0058*/ 	.byte	0x04, 0x1c
        /*005a*/ 	.short	(.L_107 - .L_106)


	//   ....[0]....
.L_106:
        /*005c*/ 	.word	0x00000090


	//   ....[1]....
        /*0060*/ 	.word	0x000004e0


	//   ....[2]....
        /*0064*/ 	.word	0x00000770


	//   ....[3]....
        /*0068*/ 	.word	0x00000840


	//----- nvinfo : EIATTR_CRS_STACK_SIZE
	.align		4
.L_107:
        /*006c*/ 	.byte	0x04, 0x1e
        /*006e*/ 	.short	(.L_109 - .L_108)
.L_108:
        /*0070*/ 	.word	0x00000000


	//----- nvinfo : EIATTR_CBANK_PARAM_SIZE
	.align		4
.L_109:
        /*0074*/ 	.byte	0x03, 0x19
        /*0076*/ 	.short	0x0018


	//----- nvinfo : EIATTR_PARAM_CBANK
	.align		4
        /*0078*/ 	.byte	0x04, 0x0a
        /*007a*/ 	.short	(.L_111 - .L_110)
	.align		4
.L_110:
        /*007c*/ 	.word	index@(.nv.constant0._Z22update_centroids_fase1PfiiPi)
        /*0080*/ 	.short	0x0380
        /*0082*/ 	.short	0x0018


	//----- nvinfo : EIATTR_SW_WAR
	.align		4
.L_111:
        /*0084*/ 	.byte	0x04, 0x36
        /*0086*/ 	.short	(.L_113 - .L_112)
.L_112:
        /*0088*/ 	.word	0x00000008
.L_113:


//--------------------- .nv.callgraph             --------------------------
	.section	.nv.callgraph,"",@"SHT_CUDA_CALLGRAPH"
	.align	4
	.sectionentsize	8
	.align		4
        /*0000*/ 	.word	0x00000000
	.align		4
        /*0004*/ 	.word	0xffffffff
	.align		4
        /*0008*/ 	.word	0x00000000
	.align		4
        /*000c*/ 	.word	0xfffffffe
	.align		4
        /*0010*/ 	.word	0x00000000
	.align		4
        /*0014*/ 	.word	0xfffffffd
	.align		4
        /*0018*/ 	.word	0x00000000
	.align		4
        /*001c*/ 	.word	0xfffffffc


//--------------------- .text._Z17k_means_calculatePfiiiPiS_S0_ --------------------------
	.section	.text._Z17k_means_calculatePfiiiPiS_S0_,"ax",@progbits
	.align	128
        .global         _Z17k_means_calculatePfiiiPiS_S0_
        .type           _Z17k_means_calculatePfiiiPiS_S0_,@function
        .size           _Z17k_means_calculatePfiiiPiS_S0_,(.L_x_128 - _Z17k_means_calculatePfiiiPiS_S0_)
        .other          _Z17k_means_calculatePfiiiPiS_S0_,@"STO_CUDA_ENTRY STV_DEFAULT"
_Z17k_means_calculatePfiiiPiS_S0_:
.text._Z17k_means_calculatePfiiiPiS_S0_:
[----:B------:R-:W-:Y:S01]  /*0000*/  LDC R1, c[0x0][0x37c] ;  /* 0x0000df00ff017b82 */ /* 0x000fe20000000800 */
[----:B------:R-:W0:Y:S07]  /*0010*/  S2R R24, SR_TID.X ;  /* 0x0000000000187919 */ /* 0x000e2e0000002100 */
[----:B------:R-:W0:Y:S01]  /*0020*/  S2UR UR4, SR_CTAID.X ;  /* 0x00000000000479c3 */ /* 0x000e220000002500 */
[----:B------:R-:W1:Y:S07]  /*0030*/  LDCU UR6, c[0x0][0x388] ;  /* 0x00007100ff0677ac */ /* 0x000e6e0008000800 */
[----:B------:R-:W0:Y:S01]  /*0040*/  LDC R25, c[0x0][0x360] ;  /* 0x0000d800ff197b82 */ /* 0x000e220000000800 */
[----:B------:R-:W2:Y:S01]  /*0050*/  LDCU UR5, c[0x0][0x370] ;  /* 0x00006e00ff0577ac */ /* 0x000ea20008000800 */
[----:B0-----:R-:W-:-:S02]  /*0060*/  IMAD R24, R25, UR4, R24 ;  /* 0x0000000419187c24 */ /* 0x001fc4000f8e0218 */
[----:B--2---:R-:W-:-:S03]  /*0070*/  IMAD R25, R25, UR5, RZ ;  /* 0x0000000519197c24 */ /* 0x004fc6000f8e02ff */
[----:B-1----:R-:W-:-:S13]  /*0080*/  ISETP.GE.AND P0, PT, R24, UR6, PT ;  /* 0x0000000618007c0c */ /* 0x002fda000bf06270 */
[----:B------:R-:W-:Y:S05]  /*0090*/  @P0 EXIT ;  /* 0x000000000000094d */ /* 0x000fea0003800000 */
[----:B------:R-:W0:Y:S01]  /*00a0*/  LDC R0, c[0x0][0x390] ;  /* 0x0000e400ff007b82 */ /* 0x000e220000000800 */
[----:B------:R-:W1:Y:S01]  /*00b0*/  LDCU.64 UR6, c[0x0][0x358] ;  /* 0x00006b00ff0677ac */ /* 0x000e620008000a00 */
[----:B------:R-:W2:Y:S06]  /*00c0*/  LDCU UR5, c[0x0][0x388] ;  /* 0x00007100ff0577ac */ /* 0x000eac0008000800 */
[----:B------:R-:W3:Y:S01]  /*00d0*/  LDC.64 R4, c[0x0][0x398] ;  /* 0x0000e600ff047b82 */ /* 0x000ee20000000a00 */
[----:B0-----:R-:W-:-:S13]  /*00e0*/  ISETP.GT.AND P0, PT, R0, RZ, PT ;  /* 0x000000ff0000720c */ /* 0x001fda0003f04270 */
[----:B-123--:R-:W-:Y:S05]  /*00f0*/  @P0 BRA `(.L_x_0) ;  /* 0x0000000000580947 */ /* 0x00efea0003800000 */
.L_x_3:
[----:B------:R-:W-:-:S05]  /*0100*/  IMAD.WIDE R6, R24, 0x4, R4 ;  /* 0x0000000418067825 */ /* 0x000fca00078e0204 */
[----:B------:R-:W2:Y:S01]  /*0110*/  LDG.E R0, desc[UR6][R6.64] ;  /* 0x0000000606007981 */ /* 0x000ea2000c1e1900 */
[----:B------:R-:W-:Y:S05]  /*0120*/  YIELD ;  /* 0x0000000000007946 */ /* 0x000fea0003800000 */
[----:B------:R-:W-:Y:S01]  /*0130*/  BSSY.RECONVERGENT B0, `(.L_x_1) ;  /* 0x000000d000007945 */ /* 0x000fe20003800200 */
[----:B------:R-:W-:Y:S01]  /*0140*/  IMAD.MOV.U32 R11, RZ, RZ, -0x1 ;  /* 0xffffffffff0b7424 */ /* 0x000fe200078e00ff */
[----:B--2---:R-:W-:-:S13]  /*0150*/  ISETP.NE.AND P0, PT, R0, -0x1, PT ;  /* 0xffffffff0000780c */ /* 0x004fda0003f05270 */
[----:B0-----:R-:W-:Y:S05]  /*0160*/  @!P0 BRA `(.L_x_2) ;  /* 0x0000000000248947 */ /* 0x001fea0003800000 */
[----:B------:R-:W0:Y:S01]  /*0170*/  S2R R8, SR_LANEID ;  /* 0x0000000000087919 */ /* 0x000e220000000000 */
[----:B------:R-:W-:Y:S01]  /*0180*/  IMAD.MOV.U32 R0, RZ, RZ, 0x1 ;  /* 0x00000001ff007424 */ /* 0x000fe200078e00ff */
[----:B------:R-:W1:Y:S01]  /*0190*/  LDC.64 R2, c[0x0][0x3a8] ;  /* 0x0000ea00ff027b82 */ /* 0x000e620000000a00 */
[----:B------:R-:W-:-:S07]  /*01a0*/  VOTEU.ANY UR4, UPT, PT ;  /* 0x0000000000047886 */ /* 0x000fce00038e0100 */
[----:B------:R-:W2:Y:S01]  /*01b0*/  REDUX.OR UR8, R0 ;  /* 0x00000000000873c4 */ /* 0x000ea20000004000 */
[----:B------:R-:W-:Y:S01]  /*01c0*/  UFLO.U32 UR4, UR4 ;  /* 0x00000004000472bd */ /* 0x000fe200080e0000 */
[----:B--2---:R-:W-:-:S05]  /*01d0*/  MOV R9, UR8 ;  /* 0x0000000800097c02 */ /* 0x004fca0008000f00 */
[----:B0-----:R-:W-:-:S13]  /*01e0*/  ISETP.EQ.U32.AND P0, PT, R8, UR4, PT ;  /* 0x0000000408007c0c */ /* 0x001fda000bf02070 */
[----:B-1----:R0:W-:Y:S02]  /*01f0*/  @P0 REDG.E.OR.STRONG.GPU desc[UR6][R2.64], R9 ;  /* 0x000000090200098e */ /* 0x0021e4000f12e106 */
.L_x_2:
[----:B------:R-:W-:Y:S05]  /*0200*/  BSYNC.RECONVERGENT B0 ;  /* 0x0000000000007941 */ /* 0x000fea0003800200 */
.L_x_1:
[----:B------:R1:W-:Y:S01]  /*0210*/  STG.E desc[UR6][R6.64], R11 ;  /* 0x0000000b06007986 */ /* 0x0003e2000c101906 */
[----:B------:R-:W-:-:S05]  /*0220*/  IMAD.IADD R24, R25, 0x1, R24 ;  /* 0x0000000119187824 */ /* 0x000fca00078e0218 */
[----:B------:R-:W-:-:S13]  /*0230*/  ISETP.GE.AND P0, PT, R24, UR5, PT ;  /* 0x0000000518007c0c */ /* 0x000fda000bf06270 */
[----:B-1----:R-:W-:Y:S05]  /*0240*/  @!P0 BRA `(.L_x_3) ;  /* 0xfffffffc00ac8947 */ /* 0x002fea000383ffff */
[----:B------:R-:W-:Y:S05]  /*0250*/  EXIT ;  /* 0x000000000000794d */ /* 0x000fea0003800000 */
.L_x_0:
[----:B------:R-:W0:Y:S02]  /*0260*/  LDC R20, c[0x0][0x38c] ;  /* 0x0000e300ff147b82 */ /* 0x000e240000000800 */
[----:B0-----:R-:W-:-:S13]  /*0270*/  ISETP.GE.AND P0, PT, R20, 0x1, PT ;  /* 0x000000011400780c */ /* 0x001fda0003f06270 */
[----:B------:R-:W-:Y:S05]  /*0280*/  @!P0 BRA `(.L_x_4) ;  /* 0x0000001800648947 */ /* 0x000fea0003800000 */
[C---:B------:R-:W-:Y:S02]  /*0290*/  LOP3.LUT R23, R20.reuse, 0x7, RZ, 0xc0, !PT ;  /* 0x0000000714177812 */ /* 0x040fe400078ec0ff */
[C---:B------:R-:W-:Y:S02]  /*02a0*/  LOP3.LUT R22, R20.reuse, 0x7ffffff0, RZ, 0xc0, !PT ;  /* 0x7ffffff014167812 */ /* 0x040fe400078ec0ff */
[C---:B------:R-:W-:Y:S01]  /*02b0*/  LOP3.LUT R21, R20.reuse, 0xf, RZ, 0xc0, !PT ;  /* 0x0000000f14157812 */ /* 0x040fe200078ec0ff */
[----:B------:R-:W-:Y:S01]  /*02c0*/  VIADD R11, R23, 0xffffffff ;  /* 0xffffffff170b7836 */ /* 0x000fe20000000000 */
[----:B------:R-:W-:Y:S02]  /*02d0*/  LOP3.LUT R20, R20, 0x3, RZ, 0xc0, !PT ;  /* 0x0000000314147812 */ /* 0x000fe400078ec0ff */
[----:B------:R-:W-:-:S07]  /*02e0*/  IADD3 R10, PT, PT, -R22, RZ, RZ ;  /* 0x000000ff160a7210 */ /* 0x000fce0007ffe1ff */
.L_x_33:
[----:B0-----:R-:W0:Y:S01]  /*02f0*/  LDC.64 R12, c[0x0][0x380] ;  /* 0x0000e000ff0c7b82 */ /* 0x001e220000000a00 */
[----:B------:R-:W-:Y:S05]  /*0300*/  YIELD ;  /* 0x0000000000007946 */ /* 0x000fea0003800000 */
[----:B------:R-:W1:Y:S01]  /*0310*/  LDCU UR4, c[0x0][0x38c] ;  /* 0x00007180ff0477ac */ /* 0x000e620008000800 */
[----:B------:R-:W-:Y:S02]  /*0320*/  HFMA2 R6, -RZ, RZ, 0, 0 ;  /* 0x00000000ff067431 */ /* 0x000fe400000001ff */
[----:B------:R-:W-:Y:S02]  /*0330*/  IMAD.MOV.U32 R9, RZ, RZ, -0x1 ;  /* 0xffffffffff097424 */ /* 0x000fe400078e00ff */
[----:B------:R-:W-:-:S02]  /*0340*/  IMAD.MOV.U32 R7, RZ, RZ, -0x40000000 ;  /* 0xc0000000ff077424 */ /* 0x000fc400078e00ff */
[----:B-1----:R-:W-:-:S04]  /*0350*/  IMAD R3, R24, UR4, RZ ;  /* 0x0000000418037c24 */ /* 0x002fc8000f8e02ff */
[----:B0-----:R-:W-:-:S03]  /*0360*/  IMAD.WIDE R12, R3, 0x4, R12 ;  /* 0x00000004030c7825 */ /* 0x001fc600078e020c */
[----:B------:R-:W-:-:S05]  /*0370*/  IADD3 R8, P0, PT, R12, 0x20, RZ ;  /* 0x000000200c087810 */ /* 0x000fca0007f1e0ff */
[----:B------:R-:W-:-:S08]  /*0380*/  IMAD.X R5, RZ, RZ, R13, P0 ;  /* 0x000000ffff057224 */ /* 0x000fd000000e060d */
.L_x_30:
[----:B------:R-:W0:Y:S01]  /*0390*/  LDC R17, c[0x0][0x38c] ;  /* 0x0000e300ff117b82 */ /* 0x000e220000000800 */
[----:B------:R-:W-:Y:S01]  /*03a0*/  IMAD.MOV.U32 R4, RZ, RZ, RZ ;  /* 0x000000ffff047224 */ /* 0x000fe200078e00ff */
[----:B------:R-:W-:Y:S02]  /*03b0*/  MOV R15, RZ ;  /* 0x000000ff000f7202 */ /* 0x000fe40000000f00 */
[----:B0-----:R-:W-:-:S13]  /*03c0*/  ISETP.GE.U32.AND P1, PT, R17, 0x10, PT ;  /* 0x000000101100780c */ /* 0x001fda0003f26070 */
[----:B------:R-:W-:Y:S05]  /*03d0*/  @!P1 BRA `(.L_x_5) ;  /* 0x0000000000ac9947 */ /* 0x000fea0003800000 */
[----:B------:R-:W-:Y:S01]  /*03e0*/  IMAD.MOV.U32 R4, RZ, RZ, RZ ;  /* 0x000000ffff047224 */ /* 0x000fe200078e00ff */
[----:B------:R-:W-:Y:S01]  /*03f0*/  MOV R3, R5 ;  /* 0x0000000500037202 */ /* 0x000fe20000000f00 */
[----:B------:R-:W-:Y:S02]  /*0400*/  IMAD.MOV.U32 R16, RZ, RZ, R8 ;  /* 0x000000ffff107224 */ /* 0x000fe400078e0008 */
[----:B------:R-:W-:-:S07]  /*0410*/  IMAD.MOV.U32 R0, RZ, RZ, R10 ;  /* 0x000000ffff007224 */ /* 0x000fce00078e000a */
.L_x_6:
[----:B------:R-:W-:-:S05]  /*0420*/  IMAD.MOV.U32 R2, RZ, RZ, R16 ;  /* 0x000000ffff027224 */ /* 0x000fca00078e0010 */
[----:B------:R-:W2:Y:S04]  /*0430*/  LDG.E R19, desc[UR6][R2.64+-0x20] ;  /* 0xffffe00602137981 */ /* 0x000ea8000c1e1900 */
[----:B------:R-:W3:Y:S04]  /*0440*/  LDG.E R27, desc[UR6][R2.64+-0x1c] ;  /* 0xffffe406021b7981 */ /* 0x000ee8000c1e1900 */
[----:B------:R-:W4:Y:S04]  /*0450*/  LDG.E R14, desc[UR6][R2.64+-0x18] ;  /* 0xffffe806020e7981 */ /* 0x000f28000c1e1900 */
[----:B------:R-:W5:Y:S04]  /*0460*/  LDG.E R15, desc[UR6][R2.64+-0x14] ;  /* 0xffffec06020f7981 */ /* 0x000f68000c1e1900 */
[----:B------:R-:W5:Y:S04]  /*0470*/  LDG.E R16, desc[UR6][R2.64+-0x10] ;  /* 0xfffff00602107981 */ /* 0x000f68000c1e1900 */
[----:B------:R-:W5:Y:S01]  /*0480*/  LDG.E R18, desc[UR6][R2.64+-0xc] ;  /* 0xfffff40602127981 */ /* 0x000f62000c1e1900 */
[----:B--2---:R-:W-:-:S03]  /*0490*/  FFMA R4, R19, R19, R4 ;  /* 0x0000001313047223 */ /* 0x004fc60000000004 */
[----:B------:R-:W2:Y:S01]  /*04a0*/  LDG.E R19, desc[UR6][R2.64+-0x8] ;  /* 0xfffff80602137981 */ /* 0x000ea2000c1e1900 */
[----:B---3--:R-:W-:-:S03]  /*04b0*/  FFMA R27, R27, R27, R4 ;  /* 0x0000001b1b1b7223 */ /* 0x008fc60000000004 */
[----:B------:R-:W3:Y:S01]  /*04c0*/  LDG.E R4, desc[UR6][R2.64+-0x4] ;  /* 0xfffffc0602047981 */ /* 0x000ee2000c1e1900 */
[----:B----4-:R-:W-:-:S03]  /*04d0*/  FFMA R26, R14, R14, R27 ;  /* 0x0000000e0e1a7223 */ /* 0x010fc6000000001b */
[----:B------:R-:W4:Y:S01]  /*04e0*/  LDG.E R14, desc[UR6][R2.64] ;  /* 0x00000006020e7981 */ /* 0x000f22000c1e1900 */
[----:B-----5:R-:W-:-:S03]  /*04f0*/  FFMA R27, R15, R15, R26 ;  /* 0x0000000f0f1b7223 */ /* 0x020fc6000000001a */
[----:B------:R-:W5:Y:S01]  /*0500*/  LDG.E R15, desc[UR6][R2.64+0x4] ;  /* 0x00000406020f7981 */ /* 0x000f62000c1e1900 */
[----:B------:R-:W-:-:S03]  /*0510*/  FFMA R27, R16, R16, R27 ;  /* 0x00000010101b7223 */ /* 0x000fc6000000001b */
[----:B------:R-:W5:Y:S01]  /*0520*/  LDG.E R16, desc[UR6][R2.64+0x8] ;  /* 0x0000080602107981 */ /* 0x000f62000c1e1900 */
[----:B------:R-:W-:-:S03]  /*0530*/  FFMA R26, R18, R18, R27 ;  /* 0x00000012121a7223 */ /* 0x000fc6000000001b */
        /* <DEDUP_REMOVED lines=8> */
[----:B------:R0:W5:Y:S01]  /*05c0*/  LDG.E R15, desc[UR6][R2.64+0x1c] ;  /* 0x00001c06020f7981 */ /* 0x000162000c1e1900 */
[----:B------:R-:W-:Y:S01]  /*05d0*/  IADD3 R0, PT, PT, R0, 0x10, RZ ;  /* 0x0000001000007810 */ /* 0x000fe20007ffe0ff */
[----:B------:R-:W-:Y:S01]  /*05e0*/  FFMA R27, R16, R16, R27 ;  /* 0x00000010101b7223 */ /* 0x000fe2000000001b */
[----:B------:R-:W-:Y:S02]  /*05f0*/  IADD3 R16, P2, PT, R2, 0x40, RZ ;  /* 0x0000004002107810 */ /* 0x000fe40007f5e0ff */
[----:B------:R-:W-:Y:S01]  /*0600*/  ISETP.NE.AND P0, PT, R0, RZ, PT ;  /* 0x000000ff0000720c */ /* 0x000fe20003f05270 */
[----:B------:R-:W-:Y:S02]  /*0610*/  FFMA R18, R18, R18, R27 ;  /* 0x0000001212127223 */ /* 0x000fe4000000001b */
[----:B0-----:R-:W-:Y:S02]  /*0620*/  IMAD.X R3, RZ, RZ, R3, P2 ;  /* 0x000000ffff037224 */ /* 0x001fe400010e0603 */
[----:B--2---:R-:W-:-:S04]  /*0630*/  FFMA R19, R19, R19, R18 ;  /* 0x0000001313137223 */ /* 0x004fc80000000012 */
[----:B---3--:R-:W-:-:S04]  /*0640*/  FFMA R19, R4, R4, R19 ;  /* 0x0000000404137223 */ /* 0x008fc80000000013 */
[----:B----4-:R-:W-:-:S04]  /*0650*/  FFMA R4, R14, R14, R19 ;  /* 0x0000000e0e047223 */ /* 0x010fc80000000013 */
[----:B-----5:R-:W-:Y:S01]  /*0660*/  FFMA R4, R15, R15, R4 ;  /* 0x0000000f0f047223 */ /* 0x020fe20000000004 */
[----:B------:R-:W-:Y:S06]  /*0670*/  @P0 BRA `(.L_x_6) ;  /* 0xfffffffc00680947 */ /* 0x000fec000383ffff */
[----:B------:R-:W-:-:S07]  /*0680*/  IMAD.MOV.U32 R15, RZ, RZ, R22 ;  /* 0x000000ffff0f7224 */ /* 0x000fce00078e0016 */
.L_x_5:
[C---:B------:R-:W-:Y:S02]  /*0690*/  ISETP.NE.AND P2, PT, R21.reuse, RZ, PT ;  /* 0x000000ff1500720c */ /* 0x040fe40003f45270 */
[----:B------:R-:W-:-:S11]  /*06a0*/  IADD3 R0, PT, PT, R21, -0x1, RZ ;  /* 0xffffffff15007810 */ /* 0x000fd60007ffe0ff */
[----:B------:R-:W-:Y:S05]  /*06b0*/  @!P2 BRA `(.L_x_7) ;  /* 0x0000000000b8a947 */ /* 0x000fea0003800000 */
[----:B------:R-:W-:Y:S02]  /*06c0*/  ISETP.GE.U32.AND P0, PT, R0, 0x7, PT ;  /* 0x000000070000780c */ /* 0x000fe40003f06070 */
[----:B------:R-:W-:-:S11]  /*06d0*/  ISETP.NE.AND P3, PT, R23, RZ, PT ;  /* 0x000000ff1700720c */ /* 0x000fd60003f65270 */
[----:B------:R-:W-:Y:S05]  /*06e0*/  @!P0 BRA `(.L_x_8) ;  /* 0x0000000000488947 */ /* 0x000fea0003800000 */
[----:B------:R-:W-:-:S05]  /*06f0*/  IMAD.WIDE.U32 R2, R15, 0x4, R12 ;  /* 0x000000040f027825 */ /* 0x000fca00078e000c */
[----:B------:R-:W2:Y:S04]  /*0700*/  LDG.E R19, desc[UR6][R2.64] ;  /* 0x0000000602137981 */ /* 0x000ea8000c1e1900 */
[----:B------:R-:W3:Y:S04]  /*0710*/  LDG.E R26, desc[UR6][R2.64+0x4] ;  /* 0x00000406021a7981 */ /* 0x000ee8000c1e1900 */
[----:B------:R-:W4:Y:S04]  /*0720*/  LDG.E R14, desc[UR6][R2.64+0x8] ;  /* 0x00000806020e7981 */ /* 0x000f28000c1e1900 */
[----:B------:R-:W5:Y:S04]  /*0730*/  LDG.E R16, desc[UR6][R2.64+0xc] ;  /* 0x00000c0602107981 */ /* 0x000f68000c1e1900 */
[----:B------:R-:W5:Y:S01]  /*0740*/  LDG.E R18, desc[UR6][R2.64+0x10] ;  /* 0x0000100602127981 */ /* 0x000f62000c1e1900 */
[----:B--2---:R-:W-:-:S03]  /*0750*/  FFMA R19, R19, R19, R4 ;  /* 0x0000001313137223 */ /* 0x004fc60000000004 */
[----:B------:R-:W2:Y:S01]  /*0760*/  LDG.E R4, desc[UR6][R2.64+0x14] ;  /* 0x0000140602047981 */ /* 0x000ea2000c1e1900 */
[----:B---3--:R-:W-:-:S03]  /*0770*/  FFMA R27, R26, R26, R19 ;  /* 0x0000001a1a1b7223 */ /* 0x008fc60000000013 */
[----:B------:R-:W3:Y:S04]  /*0780*/  LDG.E R19, desc[UR6][R2.64+0x18] ;  /* 0x0000180602137981 */ /* 0x000ee8000c1e1900 */
[----:B------:R-:W3:Y:S01]  /*0790*/  LDG.E R26, desc[UR6][R2.64+0x1c] ;  /* 0x00001c06021a7981 */ /* 0x000ee2000c1e1900 */
[----:B----4-:R-:W-:Y:S01]  /*07a0*/  FFMA R27, R14, R14, R27 ;  /* 0x0000000e0e1b7223 */ /* 0x010fe2000000001b */
[----:B------:R-:W-:-:S03]  /*07b0*/  VIADD R15, R15, 0x8 ;  /* 0x000000080f0f7836 */ /* 0x000fc60000000000 */
[----:B-----5:R-:W-:-:S04]  /*07c0*/  FFMA R27, R16, R16, R27 ;  /* 0x00000010101b7223 */ /* 0x020fc8000000001b */
[----:B------:R-:W-:-:S04]  /*07d0*/  FFMA R27, R18, R18, R27 ;  /* 0x00000012121b7223 */ /* 0x000fc8000000001b */
[----:B--2---:R-:W-:-:S04]  /*07e0*/  FFMA R4, R4, R4, R27 ;  /* 0x0000000404047223 */ /* 0x004fc8000000001b */
[----:B---3--:R-:W-:-:S04]  /*07f0*/  FFMA R19, R19, R19, R4 ;  /* 0x0000001313137223 */ /* 0x008fc80000000004 */
[----:B------:R-:W-:-:S07]  /*0800*/  FFMA R4, R26, R26, R19 ;  /* 0x0000001a1a047223 */ /* 0x000fce0000000013 */
.L_x_8:
        /* <DEDUP_REMOVED lines=8> */
[----:B------:R-:W5:Y:S01]  /*0890*/  LDG.E R14, desc[UR6][R2.64+0xc] ;  /* 0x00000c06020e7981 */ /* 0x000f62000c1e1900 */
[----:B------:R-:W-:-:S02]  /*08a0*/  VIADD R15, R15, 0x4 ;  /* 0x000000040f0f7836 */ /* 0x000fc40000000000 */
[----:B--2---:R-:W-:-:S04]  /*08b0*/  FFMA R4, R19, R19, R4 ;  /* 0x0000001313047223 */ /* 0x004fc80000000004 */
[----:B---3--:R-:W-:-:S04]  /*08c0*/  FFMA R4, R27, R27, R4 ;  /* 0x0000001b1b047223 */ /* 0x008fc80000000004 */
[----:B----4-:R-:W-:-:S04]  /*08d0*/  FFMA R4, R29, R29, R4 ;  /* 0x0000001d1d047223 */ /* 0x010fc80000000004 */
[----:B-----5:R-:W-:-:S07]  /*08e0*/  FFMA R4, R14, R14, R4 ;  /* 0x0000000e0e047223 */ /* 0x020fce0000000004 */
.L_x_9:
[----:B------:R-:W-:Y:S05]  /*08f0*/  @!P3 BRA `(.L_x_7) ;  /* 0x000000000028b947 */ /* 0x000fea0003800000 */
[----:B------:R-:W-:-:S05]  /*0900*/  IMAD.WIDE.U32 R2, R15, 0x4, R12 ;  /* 0x000000040f027825 */ /* 0x000fca00078e000c */
[----:B------:R-:W2:Y:S01]  /*0910*/  LDG.E R15, desc[UR6][R2.64] ;  /* 0x00000006020f7981 */ /* 0x000ea2000c1e1900 */
[----:B------:R-:W-:Y:S01]  /*0920*/  ISETP.NE.AND P0, PT, R20, 0x1, PT ;  /* 0x000000011400780c */ /* 0x000fe20003f05270 */
[----:B--2---:R-:W-:-:S12]  /*0930*/  FFMA R4, R15, R15, R4 ;  /* 0x0000000f0f047223 */ /* 0x004fd80000000004 */
[----:B------:R-:W-:Y:S05]  /*0940*/  @!P0 BRA `(.L_x_7) ;  /* 0x0000000000148947 */ /* 0x000fea0003800000 */
[----:B------:R-:W-:Y:S01]  /*0950*/  ISETP.NE.AND P0, PT, R20, 0x2, PT ;  /* 0x000000021400780c */ /* 0x000fe20003f05270 */
[----:B------:R-:W2:-:S12]  /*0960*/  LDG.E R15, desc[UR6][R2.64+0x4] ;  /* 0x00000406020f7981 */ /* 0x000e98000c1e1900 */
[----:B------:R-:W3:Y:S01]  /*0970*/  @P0 LDG.E R19, desc[UR6][R2.64+0x8] ;  /* 0x0000080602130981 */ /* 0x000ee2000c1e1900 */
[----:B--2---:R-:W-:-:S04]  /*0980*/  FFMA R4, R15, R15, R4 ;  /* 0x0000000f0f047223 */ /* 0x004fc80000000004 */
[----:B---3--:R-:W-:-:S07]  /*0990*/  @P0 FFMA R4, R19, R19, R4 ;  /* 0x0000001313040223 */ /* 0x008fce0000000004 */
.L_x_7:
[----:B------:R-:W0:Y:S01]  /*09a0*/  LDC.64 R14, c[0x0][0x3a0] ;  /* 0x0000e800ff0e7b82 */ /* 0x000e220000000a00 */
[----:B------:R-:W-:Y:S01]  /*09b0*/  IADD3 R2, PT, PT, R4, -0xd000000, RZ ;  /* 0xf300000004027810 */ /* 0x000fe20007ffe0ff */
[----:B------:R1:W2:Y:S01]  /*09c0*/  MUFU.RSQ R19, R4 ;  /* 0x0000000400137308 */ /* 0x0002a20000001400 */
[----:B------:R-:W-:Y:S01]  /*09d0*/  IMAD R17, R6, R17, RZ ;  /* 0x0000001106117224 */ /* 0x000fe200078e02ff */
[----:B------:R-:W-:Y:S01]  /*09e0*/  BSSY.RECONVERGENT B0, `(.L_x_10) ;  /* 0x000000d000007945 */ /* 0x000fe20003800200 */
[----:B------:R-:W-:Y:S02]  /*09f0*/  ISETP.GT.U32.AND P0, PT, R2, 0x727fffff, PT ;  /* 0x727fffff0200780c */ /* 0x000fe40003f04070 */
[----:B0-----:R-:W-:-:S11]  /*0a00*/  IMAD.WIDE.U32 R14, R17, 0x4, R14 ;  /* 0x00000004110e7825 */ /* 0x001fd600078e000e */
[----:B-12---:R-:W-:Y:S05]  /*0a10*/  @!P0 BRA `(.L_x_11) ;  /* 0x0000000000148947 */ /* 0x006fea0003800000 */
[----:B------:R-:W-:Y:S01]  /*0a20*/  IMAD.MOV.U32 R2, RZ, RZ, R4 ;  /* 0x000000ffff027224 */ /* 0x000fe200078e0004 */
[----:B------:R-:W-:-:S07]  /*0a30*/  MOV R16, 0xa50 ;  /* 0x00000a5000107802 */ /* 0x000fce0000000f00 */
[----:B------:R-:W-:Y:S05]  /*0a40*/  CALL.REL.NOINC `($__internal_0_$__cuda_sm20_sqrt_rn_f32_slowpath) ;  /* 0x0000001800347944 */ /* 0x000fea0003c00000 */
[----:B------:R-:W-:Y:S01]  /*0a50*/  MOV R4, R17 ;  /* 0x0000001100047202 */ /* 0x000fe20000000f00 */
[----:B------:R-:W-:Y:S06]  /*0a60*/  BRA `(.L_x_12) ;  /* 0x0000000000107947 */ /* 0x000fec0003800000 */
.L_x_11:
[C---:B------:R-:W-:Y:S01]  /*0a70*/  FMUL.FTZ R3, R19.reuse, R4 ;  /* 0x0000000413037220 */ /* 0x040fe20000410000 */
[----:B------:R-:W-:-:S03]  /*0a80*/  FMUL.FTZ R2, R19, 0.5 ;  /* 0x3f00000013027820 */ /* 0x000fc60000410000 */
[----:B------:R-:W-:-:S04]  /*0a90*/  FFMA R4, -R3, R3, R4 ;  /* 0x0000000303047223 */ /* 0x000fc80000000104 */
[----:B------:R-:W-:-:S07]  /*0aa0*/  FFMA R4, R4, R2, R3 ;  /* 0x0000000204047223 */ /* 0x000fce0000000003 */
.L_x_12:
[----:B------:R-:W-:Y:S05]  /*0ab0*/  BSYNC.RECONVERGENT B0 ;  /* 0x0000000000007941 */ /* 0x000fea0003800200 */
.L_x_10:
[----:B------:R-:W-:Y:S01]  /*0ac0*/  CS2R R16, SRZ ;  /* 0x0000000000107805 */ /* 0x000fe2000001ff00 */
[----:B------:R-:W-:Y:S06]  /*0ad0*/  @!P1 BRA `(.L_x_13) ;  /* 0x0000000000989947 */ /* 0x000fec0003800000 */
[----:B------:R-:W-:-:S07]  /*0ae0*/  CS2R R16, SRZ ;  /* 0x0000000000107805 */ /* 0x000fce000001ff00 */
.L_x_14:
[----:B------:R-:W-:-:S05]  /*0af0*/  IMAD.WIDE.U32 R2, R17, 0x4, R14 ;  /* 0x0000000411027825 */ /* 0x000fca00078e000e */
[----:B------:R-:W2:Y:S04]  /*0b00*/  LDG.E R27, desc[UR6][R2.64] ;  /* 0x00000006021b7981 */ /* 0x000ea8000c1e1900 */
[----:B------:R-:W3:Y:S04]  /*0b10*/  LDG.E R29, desc[UR6][R2.64+0x4] ;  /* 0x00000406021d7981 */ /* 0x000ee8000c1e1900 */
[----:B------:R-:W4:Y:S04]  /*0b20*/  LDG.E R19, desc[UR6][R2.64+0x8] ;  /* 0x0000080602137981 */ /* 0x000f28000c1e1900 */
[----:B------:R-:W5:Y:S01]  /*0b30*/  LDG.E R18, desc[UR6][R2.64+0xc] ;  /* 0x00000c0602127981 */ /* 0x000f62000c1e1900 */
[----:B--2---:R-:W-:-:S04]  /*0b40*/  FFMA R16, R27, R27, R16 ;  /* 0x0000001b1b107223 */ /* 0x004fc80000000010 */
[----:B---3--:R-:W-:Y:S02]  /*0b50*/  FFMA R26, R29, R29, R16 ;  /* 0x0000001d1d1a7223 */ /* 0x008fe40000000010 */
[----:B------:R-:W2:Y:S02]  /*0b60*/  LDG.E R16, desc[UR6][R2.64+0x10] ;  /* 0x0000100602107981 */ /* 0x000ea4000c1e1900 */
[----:B----4-:R-:W-:Y:S02]  /*0b70*/  FFMA R27, R19, R19, R26 ;  /* 0x00000013131b7223 */ /* 0x010fe4000000001a */
[----:B------:R-:W3:Y:S02]  /*0b80*/  LDG.E R19, desc[UR6][R2.64+0x14] ;  /* 0x0000140602137981 */ /* 0x000ee4000c1e1900 */
[----:B-----5:R-:W-:Y:S02]  /*0b90*/  FFMA R27, R18, R18, R27 ;  /* 0x00000012121b7223 */ /* 0x020fe4000000001b */
[----:B------:R-:W4:Y:S04]  /*0ba0*/  LDG.E R26, desc[UR6][R2.64+0x18] ;  /* 0x00001806021a7981 */ /* 0x000f28000c1e1900 */
[----:B------:R-:W5:Y:S04]  /*0bb0*/  LDG.E R18, desc[UR6][R2.64+0x1c] ;  /* 0x00001c0602127981 */ /* 0x000f68000c1e1900 */
        /* <DEDUP_REMOVED lines=15> */
[----:B------:R-:W4:Y:S01]  /*0cb0*/  LDG.E R18, desc[UR6][R2.64+0x3c] ;  /* 0x00003c0602127981 */ /* 0x000f22000c1e1900 */
[----:B------:R-:W-:-:S05]  /*0cc0*/  VIADD R17, R17, 0x10 ;  /* 0x0000001011117836 */ /* 0x000fca0000000000 */
[----:B------:R-:W-:Y:S01]  /*0cd0*/  ISETP.NE.AND P0, PT, R17, R22, PT ;  /* 0x000000161100720c */ /* 0x000fe20003f05270 */
[----:B--2---:R-:W-:-:S04]  /*0ce0*/  FFMA R16, R16, R16, R27 ;  /* 0x0000001010107223 */ /* 0x004fc8000000001b */
[----:B---3--:R-:W-:-:S04]  /*0cf0*/  FFMA R16, R19, R19, R16 ;  /* 0x0000001313107223 */ /* 0x008fc80000000010 */
[----:B------:R-:W-:-:S04]  /*0d00*/  FFMA R16, R29, R29, R16 ;  /* 0x0000001d1d107223 */ /* 0x000fc80000000010 */
[----:B----4-:R-:W-:Y:S01]  /*0d10*/  FFMA R16, R18, R18, R16 ;  /* 0x0000001212107223 */ /* 0x010fe20000000010 */
[----:B------:R-:W-:Y:S06]  /*0d20*/  @P0 BRA `(.L_x_14) ;  /* 0xfffffffc00700947 */ /* 0x000fec000383ffff */
[----:B------:R-:W-:-:S07]  /*0d30*/  MOV R17, R22 ;  /* 0x0000001600117202 */ /* 0x000fce0000000f00 */
.L_x_13:
        /* <DEDUP_REMOVED lines=9> */
[----:B--2---:R-:W-:-:S03]  /*0dd0*/  FFMA R19, R19, R19, R16 ;  /* 0x0000001313137223 */ /* 0x004fc60000000010 */
[----:B------:R-:W2:Y:S01]  /*0de0*/  LDG.E R16, desc[UR6][R2.64+0x10] ;  /* 0x0000100602107981 */ /* 0x000ea2000c1e1900 */
[----:B---3--:R-:W-:-:S03]  /*0df0*/  FFMA R27, R26, R26, R19 ;  /* 0x0000001a1a1b7223 */ /* 0x008fc60000000013 */
[----:B------:R-:W3:Y:S01]  /*0e00*/  LDG.E R19, desc[UR6][R2.64+0x14] ;  /* 0x0000140602137981 */ /* 0x000ee2000c1e1900 */
[----:B----4-:R-:W-:-:S03]  /*0e10*/  FFMA R27, R18, R18, R27 ;  /* 0x00000012121b7223 */ /* 0x010fc6000000001b */
[----:B------:R-:W4:Y:S04]  /*0e20*/  LDG.E R18, desc[UR6][R2.64+0x18] ;  /* 0x0000180602127981 */ /* 0x000f28000c1e1900 */
[----:B------:R-:W4:Y:S01]  /*0e30*/  LDG.E R26, desc[UR6][R2.64+0x1c] ;  /* 0x00001c06021a7981 */ /* 0x000f22000c1e1900 */
[----:B-----5:R-:W-:Y:S01]  /*0e40*/  FFMA R27, R0, R0, R27 ;  /* 0x00000000001b7223 */ /* 0x020fe2000000001b */
[----:B------:R-:W-:-:S03]  /*0e50*/  VIADD R17, R17, 0x8 ;  /* 0x0000000811117836 */ /* 0x000fc60000000000 */
[----:B--2---:R-:W-:-:S04]  /*0e60*/  FFMA R16, R16, R16, R27 ;  /* 0x0000001010107223 */ /* 0x004fc8000000001b */
[----:B---3--:R-:W-:-:S04]  /*0e70*/  FFMA R19, R19, R19, R16 ;  /* 0x0000001313137223 */ /* 0x008fc80000000010 */
[----:B----4-:R-:W-:-:S04]  /*0e80*/  FFMA R19, R18, R18, R19 ;  /* 0x0000001212137223 */ /* 0x010fc80000000013 */
[----:B------:R-:W-:-:S07]  /*0e90*/  FFMA R16, R26, R26, R19 ;  /* 0x0000001a1a107223 */ /* 0x000fce0000000013 */
.L_x_16:
        /* <DEDUP_REMOVED lines=9> */
[----:B------:R-:W-:Y:S01]  /*0f30*/  IADD3 R17, PT, PT, R17, 0x4, RZ ;  /* 0x0000000411117810 */ /* 0x000fe20007ffe0ff */
[----:B--2---:R-:W-:-:S04]  /*0f40*/  FFMA R16, R19, R19, R16 ;  /* 0x0000001313107223 */ /* 0x004fc80000000010 */
[----:B---3--:R-:W-:-:S04]  /*0f50*/  FFMA R16, R27, R27, R16 ;  /* 0x0000001b1b107223 */ /* 0x008fc80000000010 */
[----:B----4-:R-:W-:-:S04]  /*0f60*/  FFMA R16, R29, R29, R16 ;  /* 0x0000001d1d107223 */ /* 0x010fc80000000010 */
[----:B-----5:R-:W-:-:S07]  /*0f70*/  FFMA R16, R0, R0, R16 ;  /* 0x0000000000107223 */ /* 0x020fce0000000010 */
.L_x_17:
        /* <DEDUP_REMOVED lines=11> */
.L_x_15:
[----:B------:R-:W-:Y:S01]  /*1030*/  VIADD R0, R16, 0xf3000000 ;  /* 0xf300000010007836 */ /* 0x000fe20000000000 */
[----:B------:R0:W1:Y:S04]  /*1040*/  MUFU.RSQ R17, R16 ;  /* 0x0000001000117308 */ /* 0x0000680000001400 */
[----:B------:R-:W-:-:S13]  /*1050*/  ISETP.GT.U32.AND P0, PT, R0, 0x727fffff, PT ;  /* 0x727fffff0000780c */ /* 0x000fda0003f04070 */
[----:B01----:R-:W-:Y:S05]  /*1060*/  @!P0 BRA `(.L_x_18) ;  /* 0x00000000001c8947 */ /* 0x003fea0003800000 */
[----:B------:R-:W-:Y:S01]  /*1070*/  BSSY.RECONVERGENT B0, `(.L_x_19) ;  /* 0x0000004000007945 */ /* 0x000fe20003800200 */
[----:B------:R-:W-:Y:S02]  /*1080*/  MOV R2, R16 ;  /* 0x0000001000027202 */ /* 0x000fe40000000f00 */
[----:B------:R-:W-:-:S07]  /*1090*/  MOV R16, 0x10b0 ;  /* 0x000010b000107802 */ /* 0x000fce0000000f00 */
[----:B------:R-:W-:Y:S05]  /*10a0*/  CALL.REL.NOINC `($__internal_0_$__cuda_sm20_sqrt_rn_f32_slowpath) ;  /* 0x00000010009c7944 */ /* 0x000fea0003c00000 */
[----:B------:R-:W-:Y:S05]  /*10b0*/  BSYNC.RECONVERGENT B0 ;  /* 0x0000000000007941 */ /* 0x000fea0003800200 */
.L_x_19:
[----:B------:R-:W-:Y:S01]  /*10c0*/  IMAD.MOV.U32 R3, RZ, RZ, R17 ;  /* 0x000000ffff037224 */ /* 0x000fe200078e0011 */
[----:B------:R-:W-:Y:S06]  /*10d0*/  BRA `(.L_x_20) ;  /* 0x0000000000107947 */ /* 0x000fec0003800000 */
.L_x_18:
[C---:B------:R-:W-:Y:S01]  /*10e0*/  FMUL.FTZ R3, R17.reuse, R16 ;  /* 0x0000001011037220 */ /* 0x040fe20000410000 */
[----:B------:R-:W-:-:S03]  /*10f0*/  FMUL.FTZ R0, R17, 0.5 ;  /* 0x3f00000011007820 */ /* 0x000fc60000410000 */
[----:B------:R-:W-:-:S04]  /*1100*/  FFMA R16, -R3, R3, R16 ;  /* 0x0000000303107223 */ /* 0x000fc80000000110 */
[----:B------:R-:W-:-:S07]  /*1110*/  FFMA R3, R16, R0, R3 ;  /* 0x0000000010037223 */ /* 0x000fce0000000003 */
.L_x_20:
[----:B------:R-:W-:Y:S01]  /*1120*/  FSETP.NEU.AND P0, PT, R3, RZ, PT ;  /* 0x000000ff0300720b */ /* 0x000fe20003f0d000 */
[----:B------:R-:W-:Y:S01]  /*1130*/  BSSY.RECONVERGENT B0, `(.L_x_21) ;  /* 0x0000090000007945 */ /* 0x000fe20003800200 */
[----:B------:R-:W-:Y:S02]  /*1140*/  HFMA2 R0, -RZ, RZ, 0, 0 ;  /* 0x00000000ff007431 */ /* 0x000fe400000001ff */
[----:B------:R-:W-:-:S13]  /*1150*/  FSETP.EQ.OR P0, PT, R4, RZ, !P0 ;  /* 0x000000ff0400720b */ /* 0x000fda0004702400 */
[----:B------:R-:W-:Y:S05]  /*1160*/  @P0 BRA `(.L_x_22) ;  /* 0x0000000800300947 */ /* 0x000fea0003800000 */
[----:B------:R-:W-:Y:S01]  /*1170*/  IMAD.MOV.U32 R2, RZ, RZ, RZ ;  /* 0x000000ffff027224 */ /* 0x000fe200078e00ff */
[----:B------:R-:W-:Y:S01]  /*1180*/  MOV R0, RZ ;  /* 0x000000ff00007202 */ /* 0x000fe20000000f00 */
[----:B------:R-:W-:Y:S06]  /*1190*/  @!P1 BRA `(.L_x_23) ;  /* 0x0000000000e09947 */ /* 0x000fec0003800000 */
[----:B------:R-:W-:Y:S01]  /*11a0*/  IMAD.MOV.U32 R2, RZ, RZ, RZ ;  /* 0x000000ffff027224 */ /* 0x000fe200078e00ff */
[----:B------:R-:W-:-:S07]  /*11b0*/  MOV R27, RZ ;  /* 0x000000ff001b7202 */ /* 0x000fce0000000f00 */
.L_x_24:
[----:B------:R-:W-:-:S04]  /*11c0*/  IMAD.WIDE.U32 R18, R27, 0x4, R12 ;  /* 0x000000041b127825 */ /* 0x000fc800078e000c */
[----:B------:R-:W-:Y:S01]  /*11d0*/  IMAD.WIDE.U32 R16, R27, 0x4, R14 ;  /* 0x000000041b107825 */ /* 0x000fe200078e000e */
[----:B------:R-:W2:Y:S04]  /*11e0*/  LDG.E R29, desc[UR6][R18.64] ;  /* 0x00000006121d7981 */ /* 0x000ea8000c1e1900 */
[----:B------:R-:W2:Y:S04]  /*11f0*/  LDG.E R0, desc[UR6][R16.64] ;  /* 0x0000000610007981 */ /* 0x000ea8000c1e1900 */
[----:B------:R-:W3:Y:S04]  /*1200*/  LDG.E R26, desc[UR6][R18.64+0x3c] ;  /* 0x00003c06121a7981 */ /* 0x000ee8000c1e1900 */
[----:B------:R-:W3:Y:S01]  /*1210*/  LDG.E R28, desc[UR6][R16.64+0x3c] ;  /* 0x00003c06101c7981 */ /* 0x000ee2000c1e1900 */
[----:B--2---:R-:W-:-:S03]  /*1220*/  FFMA R0, R29, R0, R2 ;  /* 0x000000001d007223 */ /* 0x004fc60000000002 */
[----:B------:R-:W2:Y:S04]  /*1230*/  LDG.E R29, desc[UR6][R18.64+0x4] ;  /* 0x00000406121d7981 */ /* 0x000ea8000c1e1900 */
[----:B------:R-:W2:Y:S02]  /*1240*/  LDG.E R2, desc[UR6][R16.64+0x4] ;  /* 0x0000040610027981 */ /* 0x000ea4000c1e1900 */
[----:B--2---:R-:W-:Y:S02]  /*1250*/  FFMA R0, R29, R2, R0 ;  /* 0x000000021d007223 */ /* 0x004fe40000000000 */
[----:B------:R-:W2:Y:S04]  /*1260*/  LDG.E R29, desc[UR6][R18.64+0x8] ;  /* 0x00000806121d7981 */ /* 0x000ea8000c1e1900 */
[----:B------:R-:W2:Y:S02]  /*1270*/  LDG.E R2, desc[UR6][R16.64+0x8] ;  /* 0x0000080610027981 */ /* 0x000ea4000c1e1900 */
[----:B--2---:R-:W-:-:S02]  /*1280*/  FFMA R0, R29, R2, R0 ;  /* 0x000000021d007223 */ /* 0x004fc40000000000 */
        /* <DEDUP_REMOVED lines=31> */
[----:B------:R-:W2:Y:S01]  /*1480*/  LDG.E R2, desc[UR6][R16.64+0x34] ;  /* 0x0000340610027981 */ /* 0x000ea2000c1e1900 */
[----:B------:R-:W-:-:S05]  /*1490*/  VIADD R27, R27, 0x10 ;  /* 0x000000101b1b7836 */ /* 0x000fca0000000000 */
[----:B------:R-:W-:Y:S01]  /*14a0*/  ISETP.NE.AND P0, PT, R27, R22, PT ;  /* 0x000000161b00720c */ /* 0x000fe20003f05270 */
[----:B--2---:R-:W-:Y:S02]  /*14b0*/  FFMA R0, R29, R2, R0 ;  /* 0x000000021d007223 */ /* 0x004fe40000000000 */
[----:B------:R-:W2:Y:S04]  /*14c0*/  LDG.E R29, desc[UR6][R18.64+0x38] ;  /* 0x00003806121d7981 */ /* 0x000ea8000c1e1900 */
[----:B------:R-:W2:Y:S02]  /*14d0*/  LDG.E R2, desc[UR6][R16.64+0x38] ;  /* 0x0000380610027981 */ /* 0x000ea4000c1e1900 */
[----:B--2---:R-:W-:-:S04]  /*14e0*/  FFMA R2, R29, R2, R0 ;  /* 0x000000021d027223 */ /* 0x004fc80000000000 */
[----:B---3--:R-:W-:Y:S01]  /*14f0*/  FFMA R2, R26, R28, R2 ;  /* 0x0000001c1a027223 */ /* 0x008fe20000000002 */
[----:B------:R-:W-:Y:S06]  /*1500*/  @P0 BRA `(.L_x_24) ;  /* 0xfffffffc002c0947 */ /* 0x000fec000383ffff */
[----:B------:R-:W-:-:S07]  /*1510*/  MOV R0, R22 ;  /* 0x0000001600007202 */ /* 0x000fce0000000f00 */
.L_x_23:
[----:B------:R-:W-:Y:S05]  /*1520*/  @!P2 BRA `(.L_x_25) ;  /* 0x000000040004a947 */ /* 0x000fea0003800000 */
[----:B------:R-:W-:Y:S01]  /*1530*/  VIADD R16, R21, 0xffffffff ;  /* 0xffffffff15107836 */ /* 0x000fe20000000000 */
[----:B------:R-:W-:-:S04]  /*1540*/  ISETP.NE.AND P1, PT, R23, RZ, PT ;  /* 0x000000ff1700720c */ /* 0x000fc80003f25270 */
[----:B------:R-:W-:-:S13]  /*1550*/  ISETP.GE.U32.AND P0, PT, R16, 0x7, PT ;  /* 0x000000071000780c */ /* 0x000fda0003f06070 */
[----:B------:R-:W-:Y:S05]  /*1560*/  @!P0 BRA `(.L_x_26) ;  /* 0x00000000006c8947 */ /* 0x000fea0003800000 */
        /* <DEDUP_REMOVED lines=23> */
[----:B------:R-:W2:Y:S01]  /*16e0*/  LDG.E R26, desc[UR6][R18.64+0x18] ;  /* 0x00001806121a7981 */ /* 0x000ea2000c1e1900 */
[----:B------:R-:W-:Y:S01]  /*16f0*/  IADD3 R0, PT, PT, R0, 0x8, RZ ;  /* 0x0000000800007810 */ /* 0x000fe20007ffe0ff */
[----:B--2---:R-:W-:-:S04]  /*1700*/  FFMA R2, R27, R26, R2 ;  /* 0x0000001a1b027223 */ /* 0x004fc80000000002 */
[----:B---3--:R-:W-:-:S07]  /*1710*/  FFMA R2, R29, R28, R2 ;  /* 0x0000001c1d027223 */ /* 0x008fce0000000002 */
.L_x_26:
[----:B------:R-:W-:Y:S05]  /*1720*/  @!P1 BRA `(.L_x_25) ;  /* 0x0000000000849947 */ /* 0x000fea0003800000 */
[----:B------:R-:W-:Y:S02]  /*1730*/  ISETP.GE.U32.AND P0, PT, R11, 0x3, PT ;  /* 0x000000030b00780c */ /* 0x000fe40003f06070 */
[----:B------:R-:W-:-:S11]  /*1740*/  ISETP.NE.AND P1, PT, R20, RZ, PT ;  /* 0x000000ff1400720c */ /* 0x000fd60003f25270 */
        /* <DEDUP_REMOVED lines=12> */
[----:B------:R-:W2:Y:S01]  /*1810*/  LDG.E R26, desc[UR6][R18.64+0x8] ;  /* 0x00000806121a7981 */ /* 0x000ea2000c1e1900 */
[----:B------:R-:W-:-:S02]  /*1820*/  VIADD R0, R0, 0x4 ;  /* 0x0000000400007836 */ /* 0x000fc40000000000 */
[----:B--2---:R-:W-:-:S04]  /*1830*/  FFMA R2, R27, R26, R2 ;  /* 0x0000001a1b027223 */ /* 0x004fc80000000002 */
[----:B---3--:R-:W-:-:S07]  /*1840*/  FFMA R2, R29, R28, R2 ;  /* 0x0000001c1d027223 */ /* 0x008fce0000000002 */
.L_x_27:
[----:B------:R-:W-:Y:S05]  /*1850*/  @!P1 BRA `(.L_x_25) ;  /* 0x0000000000389947 */ /* 0x000fea0003800000 */
[----:B------:R-:W-:-:S04]  /*1860*/  IMAD.WIDE.U32 R16, R0, 0x4, R12 ;  /* 0x0000000400107825 */ /* 0x000fc800078e000c */
[----:B------:R-:W-:Y:S01]  /*1870*/  IMAD.WIDE.U32 R14, R0, 0x4, R14 ;  /* 0x00000004000e7825 */ /* 0x000fe200078e000e */
[----:B------:R-:W2:Y:S04]  /*1880*/  LDG.E R19, desc[UR6][R16.64] ;  /* 0x0000000610137981 */ /* 0x000ea8000c1e1900 */
[----:B------:R-:W2:Y:S01]  /*1890*/  LDG.E R0, desc[UR6][R14.64] ;  /* 0x000000060e007981 */ /* 0x000ea2000c1e1900 */
[----:B------:R-:W-:Y:S01]  /*18a0*/  ISETP.NE.AND P0, PT, R20, 0x1, PT ;  /* 0x000000011400780c */ /* 0x000fe20003f05270 */
[----:B--2---:R-:W-:-:S12]  /*18b0*/  FFMA R2, R19, R0, R2 ;  /* 0x0000000013027223 */ /* 0x004fd80000000002 */
[----:B------:R-:W-:Y:S05]  /*18c0*/  @!P0 BRA `(.L_x_25) ;  /* 0x00000000001c8947 */ /* 0x000fea0003800000 */
[----:B------:R-:W-:Y:S01]  /*18d0*/  ISETP.NE.AND P0, PT, R20, 0x2, PT ;  /* 0x000000021400780c */ /* 0x000fe20003f05270 */
[----:B------:R-:W2:Y:S04]  /*18e0*/  LDG.E R19, desc[UR6][R16.64+0x4] ;  /* 0x0000040610137981 */ /* 0x000ea8000c1e1900 */
[----:B------:R-:W2:Y:S08]  /*18f0*/  LDG.E R0, desc[UR6][R14.64+0x4] ;  /* 0x000004060e007981 */ /* 0x000eb0000c1e1900 */
[----:B------:R-:W3:Y:S04]  /*1900*/  @P0 LDG.E R27, desc[UR6][R16.64+0x8] ;  /* 0x00000806101b0981 */ /* 0x000ee8000c1e1900 */
[----:B------:R-:W3:Y:S01]  /*1910*/  @P0 LDG.E R18, desc[UR6][R14.64+0x8] ;  /* 0x000008060e120981 */ /* 0x000ee2000c1e1900 */
[----:B--2---:R-:W-:-:S04]  /*1920*/  FFMA R2, R19, R0, R2 ;  /* 0x0000000013027223 */ /* 0x004fc80000000002 */
[----:B---3--:R-:W-:-:S07]  /*1930*/  @P0 FFMA R2, R27, R18, R2 ;  /* 0x000000121b020223 */ /* 0x008fce0000000002 */
.L_x_25:
[----:B------:R-:W-:Y:S01]  /*1940*/  FMUL R0, R3, R4 ;  /* 0x0000000403007220 */ /* 0x000fe20000400000 */
[----:B------:R-:W-:Y:S03]  /*1950*/  BSSY.RECONVERGENT B1, `(.L_x_28) ;  /* 0x000000c000017945 */ /* 0x000fe60003800200 */
[----:B------:R-:W0:Y:S08]  /*1960*/  MUFU.RCP R3, R0 ;  /* 0x0000000000037308 */ /* 0x000e300000001000 */
[----:B------:R-:W1:Y:S01]  /*1970*/  FCHK P0, R2, R0 ;  /* 0x0000000002007302 */ /* 0x000e620000000000 */
[----:B0-----:R-:W-:-:S04]  /*1980*/  FFMA R4, -R0, R3, 1 ;  /* 0x3f80000000047423 */ /* 0x001fc80000000103 */
[----:B------:R-:W-:-:S04]  /*1990*/  FFMA R3, R3, R4, R3 ;  /* 0x0000000403037223 */ /* 0x000fc80000000003 */
[----:B------:R-:W-:-:S04]  /*19a0*/  FFMA R15, R3, R2, RZ ;  /* 0x00000002030f7223 */ /* 0x000fc800000000ff */
[----:B------:R-:W-:-:S04]  /*19b0*/  FFMA R4, -R0, R15, R2 ;  /* 0x0000000f00047223 */ /* 0x000fc80000000102 */
[----:B------:R-:W-:Y:S01]  /*19c0*/  FFMA R3, R3, R4, R15 ;  /* 0x0000000403037223 */ /* 0x000fe2000000000f */
[----:B-1----:R-:W-:Y:S06]  /*19d0*/  @!P0 BRA `(.L_x_29) ;  /* 0x00000000000c8947 */ /* 0x002fec0003800000 */
[----:B------:R-:W-:-:S07]  /*19e0*/  MOV R4, 0x1a00 ;  /* 0x00001a0000047802 */ /* 0x000fce0000000f00 */
[----:B------:R-:W-:Y:S05]  /*19f0*/  CALL.REL.NOINC `($__internal_1_$__cuda_sm3x_div_rn_noftz_f32_slowpath) ;  /* 0x0000000800a47944 */ /* 0x000fea0003c00000 */
[----:B------:R-:W-:-:S07]  /*1a00*/  MOV R3, R0 ;  /* 0x0000000000037202 */ /* 0x000fce0000000f00 */
.L_x_29:
[----:B------:R-:W-:Y:S05]  /*1a10*/  BSYNC.RECONVERGENT B1 ;  /* 0x0000000000017941 */ /* 0x000fea0003800200 */
.L_x_28:
[----:B------:R-:W-:-:S07]  /*1a20*/  IMAD.MOV.U32 R0, RZ, RZ, R3 ;  /* 0x000000ffff007224 */ /* 0x000fce00078e0003 */
.L_x_22:
[----:B------:R-:W-:Y:S05]  /*1a30*/  BSYNC.RECONVERGENT B0 ;  /* 0x0000000000007941 */ /* 0x000fea0003800200 */
.L_x_21:
[----:B------:R-:W0:Y:S01]  /*1a40*/  LDCU UR4, c[0x0][0x390] ;  /* 0x00007200ff0477ac */ /* 0x000e220008000800 */
[----:B------:R-:W-:-:S04]  /*1a50*/  FSETP.GT.AND P0, PT, R0, R7, PT ;  /* 0x000000070000720b */ /* 0x000fc80003f04000 */
[----:B------:R-:W-:-:S04]  /*1a60*/  ISETP.EQ.OR P0, PT, R6, RZ, P0 ;  /* 0x000000ff0600720c */ /* 0x000fc80000702670 */
[C---:B------:R-:W-:Y:S02]  /*1a70*/  SEL R9, R6.reuse, R9, P0 ;  /* 0x0000000906097207 */ /* 0x040fe40000000000 */
[----:B------:R-:W-:Y:S02]  /*1a80*/  IADD3 R6, PT, PT, R6, 0x1, RZ ;  /* 0x0000000106067810 */ /* 0x000fe40007ffe0ff */
[----:B------:R-:W-:Y:S02]  /*1a90*/  FSEL R7, R0, R7, P0 ;  /* 0x0000000700077208 */ /* 0x000fe40000000000 */
[----:B0-----:R-:W-:-:S13]  /*1aa0*/  ISETP.NE.AND P1, PT, R6, UR4, PT ;  /* 0x0000000406007c0c */ /* 0x001fda000bf25270 */
[----:B------:R-:W-:Y:S05]  /*1ab0*/  @P1 BRA `(.L_x_30) ;  /* 0xffffffe800341947 */ /* 0x000fea000383ffff */
[----:B------:R-:W0:Y:S02]  /*1ac0*/  LDC.64 R2, c[0x0][0x398] ;  /* 0x0000e600ff027b82 */ /* 0x000e240000000a00 */
[----:B0-----:R-:W-:-:S05]  /*1ad0*/  IMAD.WIDE R2, R24, 0x4, R2 ;  /* 0x0000000418027825 */ /* 0x001fca00078e0202 */
[----:B------:R-:W2:Y:S01]  /*1ae0*/  LDG.E R0, desc[UR6][R2.64] ;  /* 0x0000000602007981 */ /* 0x000ea2000c1e1900 */
[----:B------:R-:W-:Y:S01]  /*1af0*/  BSSY.RECONVERGENT B0, `(.L_x_31) ;  /* 0x000000c000007945 */ /* 0x000fe20003800200 */
[----:B--2---:R-:W-:-:S13]  /*1b00*/  ISETP.NE.AND P0, PT, R0, R9, PT ;  /* 0x000000090000720c */ /* 0x004fda0003f05270 */
[----:B------:R-:W-:Y:S05]  /*1b10*/  @!P0 BRA `(.L_x_32) ;  /* 0x0000000000248947 */ /* 0x000fea0003800000 */
        /* <DEDUP_REMOVED lines=9> */
.L_x_32:
[----:B------:R-:W-:Y:S05]  /*1bb0*/  BSYNC.RECONVERGENT B0 ;  /* 0x0000000000007941 */ /* 0x000fea0003800200 */
.L_x_31:
[----:B------:R-:W1:Y:S01]  /*1bc0*/  LDCU UR4, c[0x0][0x388] ;  /* 0x00007100ff0477ac */ /* 0x000e620008000800 */
[----:B------:R2:W-:Y:S01]  /*1bd0*/  STG.E desc[UR6][R2.64], R9 ;  /* 0x0000000902007986 */ /* 0x0005e2000c101906 */
[----:B------:R-:W-:-:S05]  /*1be0*/  IMAD.IADD R24, R25, 0x1, R24 ;  /* 0x0000000119187824 */ /* 0x000fca00078e0218 */
[----:B-1----:R-:W-:-:S13]  /*1bf0*/  ISETP.GE.AND P0, PT, R24, UR4, PT ;  /* 0x0000000418007c0c */ /* 0x002fda000bf06270 */
[----:B--2---:R-:W-:Y:S05]  /*1c00*/  @!P0 BRA `(.L_x_33) ;  /* 0xffffffe400b88947 */ /* 0x004fea000383ffff */
[----:B------:R-:W-:Y:S05]  /*1c10*/  EXIT ;  /* 0x000000000000794d */ /* 0x000fea0003800000 */
.L_x_4:
[----:B------:R-:W-:-:S07]  /*1c20*/  LOP3.LUT R0, R0, 0x7ffffffc, RZ, 0xc0, !PT ;  /* 0x7ffffffc00007812 */ /* 0x000fce00078ec0ff */
.L_x_41:
[----:B0-----:R-:W0:Y:S01]  /*1c30*/  LDC R8, c[0x0][0x390] ;  /* 0x0000e400ff087b82 */ /* 0x001e220000000800 */
[----:B------:R-:W-:Y:S01]  /*1c40*/  MOV R2, 0xffffffff ;  /* 0xffffffff00027802 */ /* 0x000fe20000000f00 */
[----:B------:R-:W-:Y:S01]  /*1c50*/  IMAD.MOV.U32 R6, RZ, RZ, RZ ;  /* 0x000000ffff067224 */ /* 0x000fe200078e00ff */
[----:B0-----:R-:W-:-:S13]  /*1c60*/  ISETP.GE.U32.AND P4, PT, R8, 0x4, PT ;  /* 0x000000040800780c */ /* 0x001fda0003f86070 */
[----:B------:R-:W-:Y:S05]  /*1c70*/  @!P4 BRA `(.L_x_34) ;  /* 0x000000040040c947 */ /* 0x000fea0003800000 */
[----:B------:R-:W-:Y:S01]  /*1c80*/  ISETP.GT.AND P0, PT, R0, RZ, PT ;  /* 0x000000ff0000720c */ /* 0x000fe20003f04270 */
[----:B------:R-:W-:Y:S01]  /*1c90*/  HFMA2 R3, -RZ, RZ, 0, 0 ;  /* 0x00000000ff037431 */ /* 0x000fe200000001ff */
[----:B------:R-:W-:Y:S01]  /*1ca0*/  MOV R2, 0xffffffff ;  /* 0xffffffff00027802 */ /* 0x000fe20000000f00 */
[----:B------:R-:W-:-:S10]  /*1cb0*/  IMAD.MOV.U32 R4, RZ, RZ, -0x40000000 ;  /* 0xc0000000ff047424 */ /* 0x000fd400078e00ff */
[----:B------:R-:W-:Y:S05]  /*1cc0*/  @!P0 BRA `(.L_x_35) ;  /* 0x0000000400008947 */ /* 0x000fea0003800000 */
[----:B------:R-:W-:Y:S01]  /*1cd0*/  IMAD.IADD R5, R0, 0x1, -R3 ;  /* 0x0000000100057824 */ /* 0x000fe200078e0a03 */
[----:B------:R-:W-:-:S04]  /*1ce0*/  PLOP3.LUT P0, PT, PT, PT, PT, 0x80, 0x8 ;  /* 0x000000000008781c */ /* 0x000fc80003f0f070 */
[----:B------:R-:W-:-:S13]  /*1cf0*/  ISETP.GT.AND P1, PT, R5, 0xc, PT ;  /* 0x0000000c0500780c */ /* 0x000fda0003f24270 */
[----:B------:R-:W-:Y:S05]  /*1d00*/  @!P1 BRA `(.L_x_36) ;  /* 0x0000000000949947 */ /* 0x000fea0003800000 */
[----:B------:R-:W-:Y:S02]  /*1d10*/  PLOP3.LUT P0, PT, PT, PT, PT, 0x8, 0x80 ;  /* 0x000000000080781c */ /* 0x000fe40003f0e170 */
[----:B------:R-:W-:-:S11]  /*1d20*/  IADD3 R6, PT, PT, R0, -0xc, RZ ;  /* 0xfffffff400067810 */ /* 0x000fd60007ffe0ff */
.L_x_37:
[----:B------:R-:W-:Y:S01]  /*1d30*/  FSETP.GEU.AND P3, PT, R4, RZ, PT ;  /* 0x000000ff0400720b */ /* 0x000fe20003f6e000 */
[C---:B------:R-:W-:Y:S01]  /*1d40*/  VIADD R5, R3.reuse, 0x4 ;  /* 0x0000000403057836 */ /* 0x040fe20000000000 */
[C---:B------:R-:W-:Y:S01]  /*1d50*/  IADD3 R7, PT, PT, R3.reuse, 0x8, RZ ;  /* 0x0000000803077810 */ /* 0x040fe20007ffe0ff */
[C---:B------:R-:W-:Y:S01]  /*1d60*/  VIADD R9, R3.reuse, 0xc ;  /* 0x0000000c03097836 */ /* 0x040fe20000000000 */
[----:B------:R-:W-:-:S04]  /*1d70*/  ISETP.EQ.OR P3, PT, R3, RZ, !P3 ;  /* 0x000000ff0300720c */ /* 0x000fc80005f62670 */
[----:B------:R-:W-:Y:S02]  /*1d80*/  FSEL R4, R4, RZ, !P3 ;  /* 0x000000ff04047208 */ /* 0x000fe40005800000 */
[----:B------:R-:W-:Y:S02]  /*1d90*/  SEL R2, R3, R2, P3 ;  /* 0x0000000203027207 */ /* 0x000fe40001800000 */
[----:B------:R-:W-:-:S04]  /*1da0*/  FSETP.GEU.AND P6, PT, R4, RZ, PT ;  /* 0x000000ff0400720b */ /* 0x000fc80003fce000 */
[----:B------:R-:W-:-:S04]  /*1db0*/  FSEL R4, R4, RZ, P6 ;  /* 0x000000ff04047208 */ /* 0x000fc80003000000 */
[----:B------:R-:W-:-:S04]  /*1dc0*/  FSETP.GEU.AND P2, PT, R4, RZ, PT ;  /* 0x000000ff0400720b */ /* 0x000fc80003f4e000 */
[----:B------:R-:W-:Y:S02]  /*1dd0*/  ISETP.EQ.OR P2, PT, R5, RZ, !P2 ;  /* 0x000000ff0500720c */ /* 0x000fe40005742670 */
[----:B------:R-:W-:Y:S02]  /*1de0*/  @!P6 IADD3 R2, PT, PT, R3, 0x1, RZ ;  /* 0x000000010302e810 */ /* 0x000fe40007ffe0ff */
[----:B------:R-:W-:Y:S02]  /*1df0*/  FSEL R4, R4, RZ, !P2 ;  /* 0x000000ff04047208 */ /* 0x000fe40005000000 */
[----:B------:R-:W-:Y:S02]  /*1e00*/  SEL R2, R5, R2, P2 ;  /* 0x0000000205027207 */ /* 0x000fe40001000000 */
[----:B------:R-:W-:-:S04]  /*1e10*/  FSETP.GEU.AND P5, PT, R4, RZ, PT ;  /* 0x000000ff0400720b */ /* 0x000fc80003fae000 */
[----:B------:R-:W-:-:S04]  /*1e20*/  FSEL R4, R4, RZ, P5 ;  /* 0x000000ff04047208 */ /* 0x000fc80002800000 */
[----:B------:R-:W-:-:S04]  /*1e30*/  FSETP.GEU.AND P1, PT, R4, RZ, PT ;  /* 0x000000ff0400720b */ /* 0x000fc80003f2e000 */
[----:B------:R-:W-:Y:S01]  /*1e40*/  ISETP.EQ.OR P1, PT, R7, RZ, !P1 ;  /* 0x000000ff0700720c */ /* 0x000fe20004f22670 */
[----:B------:R-:W-:-:S03]  /*1e50*/  @!P5 VIADD R2, R3, 0x5 ;  /* 0x000000050302d836 */ /* 0x000fc60000000000 */
        /* <DEDUP_REMOVED lines=10> */
[----:B------:R-:W-:-:S09]  /*1f00*/  FSEL R4, R4, RZ, P2 ;  /* 0x000000ff04047208 */ /* 0x000fd20001000000 */
[C---:B------:R-:W-:Y:S01]  /*1f10*/  @!P2 VIADD R2, R3.reuse, 0xd ;  /* 0x0000000d0302a836 */ /* 0x040fe20000000000 */
[----:B------:R-:W-:-:S04]  /*1f20*/  IADD3 R3, PT, PT, R3, 0x10, RZ ;  /* 0x0000001003037810 */ /* 0x000fc80007ffe0ff */
[----:B------:R-:W-:-:S13]  /*1f30*/  ISETP.GE.AND P1, PT, R3, R6, PT ;  /* 0x000000060300720c */ /* 0x000fda0003f26270 */
[----:B------:R-:W-:Y:S05]  /*1f40*/  @!P1 BRA `(.L_x_37) ;  /* 0xfffffffc00789947 */ /* 0x000fea000383ffff */
[----:B------:R-:W-:-:S07]  /*1f50*/  IMAD.MOV.U32 R6, RZ, RZ, R0 ;  /* 0x000000ffff067224 */ /* 0x000fce00078e0000 */
.L_x_36:
[----:B------:R-:W-:-:S04]  /*1f60*/  IADD3 R5, PT, PT, R0, -R3, RZ ;  /* 0x8000000300057210 */ /* 0x000fc80007ffe0ff */
[----:B------:R-:W-:-:S13]  /*1f70*/  ISETP.GT.AND P1, PT, R5, 0x4, PT ;  /* 0x000000040500780c */ /* 0x000fda0003f24270 */
[----:B------:R-:W-:Y:S05]  /*1f80*/  @!P1 BRA `(.L_x_38) ;  /* 0x0000000000489947 */ /* 0x000fea0003800000 */
[----:B------:R-:W-:Y:S01]  /*1f90*/  FSETP.GEU.AND P0, PT, R4, RZ, PT ;  /* 0x000000ff0400720b */ /* 0x000fe20003f0e000 */
[C---:B------:R-:W-:Y:S02]  /*1fa0*/  VIADD R5, R3.reuse, 0x4 ;  /* 0x0000000403057836 */ /* 0x040fe40000000000 */
[----:B------:R-:W-:Y:S01]  /*1fb0*/  IMAD.MOV.U32 R6, RZ, RZ, R0 ;  /* 0x000000ffff067224 */ /* 0x000fe200078e0000 */
[----:B------:R-:W-:-:S04]  /*1fc0*/  ISETP.EQ.OR P0, PT, R3, RZ, !P0 ;  /* 0x000000ff0300720c */ /* 0x000fc80004702670 */
[----:B------:R-:W-:Y:S02]  /*1fd0*/  FSEL R4, R4, RZ, !P0 ;  /* 0x000000ff04047208 */ /* 0x000fe40004000000 */
[----:B------:R-:W-:Y:S02]  /*1fe0*/  SEL R2, R3, R2, P0 ;  /* 0x0000000203027207 */ /* 0x000fe40000000000 */
[C---:B------:R-:W-:Y:S02]  /*1ff0*/  FSETP.GEU.AND P2, PT, R4.reuse, RZ, PT ;  /* 0x000000ff0400720b */ /* 0x040fe40003f4e000 */
[----:B------:R-:W-:Y:S02]  /*2000*/  PLOP3.LUT P0, PT, PT, PT, PT, 0x8, 0x80 ;  /* 0x000000000080781c */ /* 0x000fe40003f0e170 */
        /* <DEDUP_REMOVED lines=8> */
[C---:B------:R-:W-:Y:S01]  /*2090*/  @!P3 IADD3 R2, PT, PT, R3.reuse, 0x5, RZ ;  /* 0x000000050302b810 */ /* 0x040fe20007ffe0ff */
[----:B------:R-:W-:-:S07]  /*20a0*/  VIADD R3, R3, 0x8 ;  /* 0x0000000803037836 */ /* 0x000fce0000000000 */
.L_x_38:
[----:B------:R-:W-:-:S13]  /*20b0*/  ISETP.NE.OR P0, PT, R3, R0, P0 ;  /* 0x000000000300720c */ /* 0x000fda0000705670 */
[----:B------:R-:W-:Y:S05]  /*20c0*/  @!P0 BRA `(.L_x_34) ;  /* 0x00000000002c8947 */ /* 0x000fea0003800000 */
.L_x_35:
[----:B------:R-:W-:-:S04]  /*20d0*/  FSETP.GEU.AND P0, PT, R4, RZ, PT ;  /* 0x000000ff0400720b */ /* 0x000fc80003f0e000 */
[----:B------:R-:W-:-:S04]  /*20e0*/  ISETP.EQ.OR P0, PT, R3, RZ, !P0 ;  /* 0x000000ff0300720c */ /* 0x000fc80004702670 */
[----:B------:R-:W-:Y:S02]  /*20f0*/  FSEL R4, R4, RZ, !P0 ;  /* 0x000000ff04047208 */ /* 0x000fe40004000000 */
[----:B------:R-:W-:Y:S02]  /*2100*/  SEL R2, R3, R2, P0 ;  /* 0x0000000203027207 */ /* 0x000fe40000000000 */
[----:B------:R-:W-:-:S04]  /*2110*/  FSETP.GEU.AND P1, PT, R4, RZ, PT ;  /* 0x000000ff0400720b */ /* 0x000fc80003f2e000 */
[----:B------:R-:W-:-:S09]  /*2120*/  FSEL R4, R4, RZ, P1 ;  /* 0x000000ff04047208 */ /* 0x000fd20000800000 */
[C---:B------:R-:W-:Y:S01]  /*2130*/  @!P1 IADD3 R2, PT, PT, R3.reuse, 0x1, RZ ;  /* 0x0000000103029810 */ /* 0x040fe20007ffe0ff */
[----:B------:R-:W-:-:S05]  /*2140*/  VIADD R3, R3, 0x4 ;  /* 0x0000000403037836 */ /* 0x000fca0000000000 */
[----:B------:R-:W-:-:S13]  /*2150*/  ISETP.NE.AND P0, PT, R3, R0, PT ;  /* 0x000000000300720c */ /* 0x000fda0003f05270 */
[----:B------:R-:W-:Y:S05]  /*2160*/  @P0 BRA `(.L_x_35) ;  /* 0xfffffffc00d80947 */ /* 0x000fea000383ffff */
[----:B------:R-:W-:-:S07]  /*2170*/  MOV R6, R0 ;  /* 0x0000000000067202 */ /* 0x000fce0000000f00 */
.L_x_34:
[----:B------:R-:W0:Y:S02]  /*2180*/  LDC.64 R4, c[0x0][0x398] ;  /* 0x0000e600ff047b82 */ /* 0x000e240000000a00 */
[----:B0-----:R-:W-:-:S05]  /*2190*/  IMAD.WIDE R4, R24, 0x4, R4 ;  /* 0x0000000418047825 */ /* 0x001fca00078e0204 */
[----:B------:R-:W2:Y:S01]  /*21a0*/  LDG.E R3, desc[UR6][R4.64] ;  /* 0x0000000604037981 */ /* 0x000ea2000c1e1900 */
[----:B------:R-:W-:Y:S01]  /*21b0*/  ISETP.NE.AND P1, PT, R6, RZ, PT ;  /* 0x000000ff0600720c */ /* 0x000fe20003f25270 */
[----:B------:R-:W-:Y:S01]  /*21c0*/  BSSY.RECONVERGENT B0, `(.L_x_39) ;  /* 0x000000f000007945 */ /* 0x000fe20003800200 */
[----:B------:R-:W-:-:S11]  /*21d0*/  LOP3.LUT P0, RZ, R8, 0x3, RZ, 0xc0, !PT ;  /* 0x0000000308ff7812 */ /* 0x000fd6000780c0ff */
[----:B------:R-:W-:-:S04]  /*21e0*/  @P1 SEL R6, R6, R2, !P4 ;  /* 0x0000000206061207 */ /* 0x000fc80006000000 */
[----:B------:R-:W-:-:S04]  /*21f0*/  SEL R6, R2, R6, !P0 ;  /* 0x0000000602067207 */ /* 0x000fc80004000000 */
[----:B--2---:R-:W-:-:S13]  /*2200*/  ISETP.NE.AND P0, PT, R3, R6, PT ;  /* 0x000000060300720c */ /* 0x004fda0003f05270 */
[----:B------:R-:W-:Y:S05]  /*2210*/  @!P0 BRA `(.L_x_40) ;  /* 0x0000000000248947 */ /* 0x000fea0003800000 */
[----:B------:R-:W0:Y:S01]  /*2220*/  S2R R7, SR_LANEID ;  /* 0x0000000000077919 */ /* 0x000e220000000000 */
[----:B------:R-:W-:Y:S01]  /*2230*/  IMAD.MOV.U32 R8, RZ, RZ, 0x1 ;  /* 0x00000001ff087424 */ /* 0x000fe200078e00ff */
[----:B------:R-:W1:Y:S01]  /*2240*/  LDC.64 R2, c[0x0][0x3a8] ;  /* 0x0000ea00ff027b82 */ /* 0x000e620000000a00 */
[----:B------:R-:W-:-:S07]  /*2250*/  VOTEU.ANY UR4, UPT, PT ;  /* 0x0000000000047886 */ /* 0x000fce00038e0100 */
[----:B------:R-:W2:Y:S01]  /*2260*/  REDUX.OR UR5, R8 ;  /* 0x00000000080573c4 */ /* 0x000ea20000004000 */
[----:B------:R-:W-:-:S06]  /*2270*/  UFLO.U32 UR4, UR4 ;  /* 0x00000004000472bd */ /* 0x000fcc00080e0000 */
[----:B0-----:R-:W-:Y:S02]  /*2280*/  ISETP.EQ.U32.AND P0, PT, R7, UR4, PT ;  /* 0x0000000407007c0c */ /* 0x001fe4000bf02070 */
[----:B--2---:R-:W-:-:S11]  /*2290*/  MOV R7, UR5 ;  /* 0x0000000500077c02 */ /* 0x004fd60008000f00 */
[----:B-1----:R0:W-:Y:S02]  /*22a0*/  @P0 REDG.E.OR.STRONG.GPU desc[UR6][R2.64], R7 ;  /* 0x000000070200098e */ /* 0x0021e4000f12e106 */
.L_x_40:
[----:B------:R-:W-:Y:S05]  /*22b0*/  BSYNC.RECONVERGENT B0 ;  /* 0x0000000000007941 */ /* 0x000fea0003800200 */
.L_x_39:
[----:B------:R-:W1:Y:S01]  /*22c0*/  LDCU UR4, c[0x0][0x388] ;  /* 0x00007100ff0477ac */ /* 0x000e620008000800 */
[----:B------:R2:W-:Y:S01]  /*22d0*/  STG.E desc[UR6][R4.64], R6 ;  /* 0x0000000604007986 */ /* 0x0005e2000c101906 */
[----:B------:R-:W-:-:S05]  /*22e0*/  IMAD.IADD R24, R25, 0x1, R24 ;  /* 0x0000000119187824 */ /* 0x000fca00078e0218 */
[----:B-1----:R-:W-:-:S13]  /*22f0*/  ISETP.GE.AND P0, PT, R24, UR4, PT ;  /* 0x0000000418007c0c */ /* 0x002fda000bf06270 */
[----:B--2---:R-:W-:Y:S05]  /*2300*/  @!P0 BRA `(.L_x_41) ;  /* 0xfffffff800488947 */ /* 0x004fea000383ffff */
[----:B------:R-:W-:Y:S05]  /*2310*/  EXIT ;  /* 0x000000000000794d */ /* 0x000fea0003800000 */
        .weak           $__internal_0_$__cuda_sm20_sqrt_rn_f32_slowpath
        .type           $__internal_0_$__cuda_sm20_sqrt_rn_f32_slowpath,@function
        .size           $__internal_0_$__cuda_sm20_sqrt_rn_f32_slowpath,($__internal_1_$__cuda_sm3x_div_rn_noftz_f32_slowpath - $__internal_0_$__cuda_sm20_sqrt_rn_f32_slowpath)
$__internal_0_$__cuda_sm20_sqrt_rn_f32_slowpath:
[----:B------:R-:W-:-:S13]  /*2320*/  LOP3.LUT P0, RZ, R2, 0x7fffffff, RZ, 0xc0, !PT ;  /* 0x7fffffff02ff7812 */ /* 0x000fda000780c0ff */
[----:B------:R-:W-:Y:S01]  /*2330*/  @!P0 MOV R3, R2 ;  /* 0x0000000200038202 */ /* 0x000fe20000000f00 */
[----:B------:R-:W-:Y:S06]  /*2340*/  @!P0 BRA `(.L_x_42) ;  /* 0x0000000000408947 */ /* 0x000fec0003800000 */
[----:B------:R-:W-:-:S13]  /*2350*/  FSETP.GEU.FTZ.AND P0, PT, R2, RZ, PT ;  /* 0x000000ff0200720b */ /* 0x000fda0003f1e000 */
[----:B------:R-:W-:Y:S01]  /*2360*/  @!P0 IMAD.MOV.U32 R3, RZ, RZ, 0x7fffffff ;  /* 0x7fffffffff038424 */ /* 0x000fe200078e00ff */
[----:B------:R-:W-:Y:S06]  /*2370*/  @!P0 BRA `(.L_x_42) ;  /* 0x0000000000348947 */ /* 0x000fec0003800000 */
[----:B------:R-:W-:-:S13]  /*2380*/  FSETP.GTU.FTZ.AND P0, PT, |R2|, +INF , PT ;  /* 0x7f8000000200780b */ /* 0x000fda0003f1c200 */
[----:B------:R-:W-:Y:S01]  /*2390*/  @P0 FADD.FTZ R3, R2, 1 ;  /* 0x3f80000002030421 */ /* 0x000fe20000010000 */
[----:B------:R-:W-:Y:S06]  /*23a0*/  @P0 BRA `(.L_x_42) ;  /* 0x0000000000280947 */ /* 0x000fec0003800000 */
[----:B------:R-:W-:-:S13]  /*23b0*/  FSETP.NEU.FTZ.AND P0, PT, |R2|, +INF , PT ;  /* 0x7f8000000200780b */ /* 0x000fda0003f1d200 */
[----:B------:R-:W-:-:S04]  /*23c0*/  @P0 FFMA R17, R2, 1.84467440737095516160e+19, RZ ;  /* 0x5f80000002110823 */ /* 0x000fc800000000ff */
[----:B------:R-:W0:Y:S02]  /*23d0*/  @P0 MUFU.RSQ R18, R17 ;  /* 0x0000001100120308 */ /* 0x000e240000001400 */
[----:B0-----:R-:W-:Y:S01]  /*23e0*/  @P0 FMUL.FTZ R26, R17, R18 ;  /* 0x00000012111a0220 */ /* 0x001fe20000410000 */
[----:B------:R-:W-:-:S03]  /*23f0*/  @P0 FMUL.FTZ R18, R18, 0.5 ;  /* 0x3f00000012120820 */ /* 0x000fc60000410000 */
[----:B------:R-:W-:-:S04]  /*2400*/  @P0 FADD.FTZ R3, -R26, -RZ ;  /* 0x800000ff1a030221 */ /* 0x000fc80000010100 */
[----:B------:R-:W-:Y:S01]  /*2410*/  @P0 FFMA R19, R26, R3, R17 ;  /* 0x000000031a130223 */ /* 0x000fe20000000011 */
[----:B------:R-:W-:-:S03]  /*2420*/  @!P0 MOV R3, R2 ;  /* 0x0000000200038202 */ /* 0x000fc60000000f00 */
[----:B------:R-:W-:-:S04]  /*2430*/  @P0 FFMA R18, R19, R18, R26 ;  /* 0x0000001213120223 */ /* 0x000fc8000000001a */
[----:B------:R-:W-:-:S07]  /*2440*/  @P0 FMUL.FTZ R3, R18, 2.3283064365386962891e-10 ;  /* 0x2f80000012030820 */ /* 0x000fce0000410000 */
.L_x_42:
[----:B------:R-:W-:Y:S01]  /*2450*/  IMAD.MOV.U32 R17, RZ, RZ, R3 ;  /* 0x000000ffff117224 */ /* 0x000fe200078e0003 */
[----:B------:R-:W-:Y:S01]  /*2460*/  MOV R2, R16 ;  /* 0x0000001000027202 */ /* 0x000fe20000000f00 */
[----:B------:R-:W-:-:S04]  /*2470*/  IMAD.MOV.U32 R3, RZ, RZ, 0x0 ;  /* 0x00000000ff037424 */ /* 0x000fc800078e00ff */
[----:B------:R-:W-:Y:S05]  /*2480*/  RET.REL.NODEC R2 `(_Z17k_means_calculatePfiiiPiS_S0_) ;  /* 0xffffffd802dc7950 */ /* 0x000fea0003c3ffff */
        .weak           $__internal_1_$__cuda_sm3x_div_rn_noftz_f32_slowpath
        .type           $__internal_1_$__cuda_sm3x_div_rn_noftz_f32_slowpath,@function
        .size           $__internal_1_$__cuda_sm3x_div_rn_noftz_f32_slowpath,(.L_x_128 - $__internal_1_$__cuda_sm3x_div_rn_noftz_f32_slowpath)
$__internal_1_$__cuda_sm3x_div_rn_noftz_f32_slowpath:
[----:B------:R-:W-:Y:S01]  /*2490*/  SHF.R.U32.HI R3, RZ, 0x17, R0 ;  /* 0x00000017ff037819 */ /* 0x000fe20000011600 */
[----:B------:R-:W-:Y:S01]  /*24a0*/  BSSY.RECONVERGENT B2, `(.L_x_43) ;  /* 0x0000064000027945 */ /* 0x000fe20003800200 */
[----:B------:R-:W-:Y:S01]  /*24b0*/  SHF.R.U32.HI R16, RZ, 0x17, R2 ;  /* 0x00000017ff107819 */ /* 0x000fe20000011602 */
[----:B------:R-:W-:Y:S01]  /*24c0*/  IMAD.MOV.U32 R18, RZ, RZ, R0 ;  /* 0x000000ffff127224 */ /* 0x000fe200078e0000 */
[----:B------:R-:W-:Y:S02]  /*24d0*/  LOP3.LUT R3, R3, 0xff, RZ, 0xc0, !PT ;  /* 0x000000ff03037812 */ /* 0x000fe400078ec0ff */
[----:B------:R-:W-:Y:S02]  /*24e0*/  LOP3.LUT R16, R16, 0xff, RZ, 0xc0, !PT ;  /* 0x000000ff10107812 */ /* 0x000fe400078ec0ff */
[----:B------:R-:W-:Y:S02]  /*24f0*/  IADD3 R19, PT, PT, R3, -0x1, RZ ;  /* 0xffffffff03137810 */ /* 0x000fe40007ffe0ff */
[----:B------:R-:W-:Y:S01]  /*2500*/  MOV R15, R2 ;  /* 0x00000002000f7202 */ /* 0x000fe20000000f00 */
[----:B------:R-:W-:Y:S01]  /*2510*/  VIADD R17, R16, 0xffffffff ;  /* 0xffffffff10117836 */ /* 0x000fe20000000000 */
[----:B------:R-:W-:-:S04]  /*2520*/  ISETP.GT.U32.AND P0, PT, R19, 0xfd, PT ;  /* 0x000000fd1300780c */ /* 0x000fc80003f04070 */
[----:B------:R-:W-:-:S13]  /*2530*/  ISETP.GT.U32.OR P0, PT, R17, 0xfd, P0 ;  /* 0x000000fd1100780c */ /* 0x000fda0000704470 */
[----:B------:R-:W-:Y:S01]  /*2540*/  @!P0 MOV R14, RZ ;  /* 0x000000ff000e8202 */ /* 0x000fe20000000f00 */
[----:B------:R-:W-:Y:S06]  /*2550*/  @!P0 BRA `(.L_x_44) ;  /* 0x00000000005c8947 */ /* 0x000fec0003800000 */
[----:B------:R-:W-:Y:S02]  /*2560*/  FSETP.GTU.FTZ.AND P0, PT, |R2|, +INF , PT ;  /* 0x7f8000000200780b */ /* 0x000fe40003f1c200 */
[----:B------:R-:W-:-:S04]  /*2570*/  FSETP.GTU.FTZ.AND P1, PT, |R0|, +INF , PT ;  /* 0x7f8000000000780b */ /* 0x000fc80003f3c200 */
[----:B------:R-:W-:-:S13]  /*2580*/  PLOP3.LUT P0, PT, P0, P1, PT, 0xf8, 0x8f ;  /* 0x00000000008f781c */ /* 0x000fda0000703f70 */
[----:B------:R-:W-:Y:S05]  /*2590*/  @P0 BRA `(.L_x_45) ;  /* 0x00000004004c0947 */ /* 0x000fea0003800000 */
[----:B------:R-:W-:-:S13]  /*25a0*/  LOP3.LUT P0, RZ, R18, 0x7fffffff, R15, 0xc8, !PT ;  /* 0x7fffffff12ff7812 */ /* 0x000fda000780c80f */
[----:B------:R-:W-:Y:S05]  /*25b0*/  @!P0 BRA `(.L_x_46) ;  /* 0x00000004003c8947 */ /* 0x000fea0003800000 */
[----:B------:R-:W-:Y:S02]  /*25c0*/  FSETP.NEU.FTZ.AND P0, PT, |R2|, +INF , PT ;  /* 0x7f8000000200780b */ /* 0x000fe40003f1d200 */
[----:B------:R-:W-:Y:S02]  /*25d0*/  FSETP.NEU.FTZ.AND P2, PT, |R0|, +INF , PT ;  /* 0x7f8000000000780b */ /* 0x000fe40003f5d200 */
[----:B------:R-:W-:-:S11]  /*25e0*/  FSETP.NEU.FTZ.AND P1, PT, |R2|, +INF , PT ;  /* 0x7f8000000200780b */ /* 0x000fd60003f3d200 */
[----:B------:R-:W-:Y:S05]  /*25f0*/  @!P2 BRA !P0, `(.L_x_46) ;  /* 0x00000004002ca947 */ /* 0x000fea0004000000 */
[----:B------:R-:W-:-:S04]  /*2600*/  LOP3.LUT P0, RZ, R15, 0x7fffffff, RZ, 0xc0, !PT ;  /* 0x7fffffff0fff7812 */ /* 0x000fc8000780c0ff */
[----:B------:R-:W-:-:S13]  /*2610*/  PLOP3.LUT P0, PT, P2, P0, PT, 0x2f, 0xf2 ;  /* 0x0000000000f2781c */ /* 0x000fda0001700577 */
[----:B------:R-:W-:Y:S05]  /*2620*/  @P0 BRA `(.L_x_47) ;  /* 0x0000000400180947 */ /* 0x000fea0003800000 */
[----:B------:R-:W-:-:S04]  /*2630*/  LOP3.LUT P0, RZ, R18, 0x7fffffff, RZ, 0xc0, !PT ;  /* 0x7fffffff12ff7812 */ /* 0x000fc8000780c0ff */
[----:B------:R-:W-:-:S13]  /*2640*/  PLOP3.LUT P0, PT, P1, P0, PT, 0x2f, 0xf2 ;  /* 0x0000000000f2781c */ /* 0x000fda0000f00577 */
[----:B------:R-:W-:Y:S05]  /*2650*/  @P0 BRA `(.L_x_48) ;  /* 0x0000000400000947 */ /* 0x000fea0003800000 */
[----:B------:R-:W-:Y:S02]  /*2660*/  ISETP.GE.AND P0, PT, R17, RZ, PT ;  /* 0x000000ff1100720c */ /* 0x000fe40003f06270 */
[----:B------:R-:W-:-:S11]  /*2670*/  ISETP.GE.AND P1, PT, R19, RZ, PT ;  /* 0x000000ff1300720c */ /* 0x000fd60003f26270 */
[----:B------:R-:W-:Y:S01]  /*2680*/  @P0 IMAD.MOV.U32 R14, RZ, RZ, RZ ;  /* 0x000000ffff0e0224 */ /* 0x000fe200078e00ff */
[----:B------:R-:W-:Y:S01]  /*2690*/  @!P0 MOV R14, 0xffffffc0 ;  /* 0xffffffc0000e8802 */ /* 0x000fe20000000f00 */
[----:B------:R-:W-:Y:S01]  /*26a0*/  @!P0 FFMA R15, R2, 1.84467440737095516160e+19, RZ ;  /* 0x5f800000020f8823 */ /* 0x000fe200000000ff */
[----:B------:R-:W-:-:S03]  /*26b0*/  @!P1 FFMA R18, R0, 1.84467440737095516160e+19, RZ ;  /* 0x5f80000000129823 */ /* 0x000fc600000000ff */
[----:B------:R-:W-:-:S07]  /*26c0*/  @!P1 VIADD R14, R14, 0x40 ;  /* 0x000000400e0e9836 */ /* 0x000fce0000000000 */
.L_x_44:
[----:B------:R-:W-:Y:S01]  /*26d0*/  LEA R17, R3, 0xc0800000, 0x17 ;  /* 0xc080000003117811 */ /* 0x000fe200078eb8ff */
[----:B------:R-:W-:Y:S01]  /*26e0*/  VIADD R2, R16, 0xffffff81 ;  /* 0xffffff8110027836 */ /* 0x000fe20000000000 */
[----:B------:R-:W-:Y:S02]  /*26f0*/  BSSY.RECONVERGENT B3, `(.L_x_49) ;  /* 0x0000035000037945 */ /* 0x000fe40003800200 */
[----:B------:R-:W-:Y:S01]  /*2700*/  IADD3 R18, PT, PT, -R17, R18, RZ ;  /* 0x0000001211127210 */ /* 0x000fe20007ffe1ff */
[C---:B------:R-:W-:Y:S01]  /*2710*/  IMAD R0, R2.reuse, -0x800000, R15 ;  /* 0xff80000002007824 */ /* 0x040fe200078e020f */
[----:B------:R-:W-:Y:S02]  /*2720*/  IADD3 R3, PT, PT, R2, 0x7f, -R3 ;  /* 0x0000007f02037810 */ /* 0x000fe40007ffe803 */
[----:B------:R-:W0:Y:S01]  /*2730*/  MUFU.RCP R17, R18 ;  /* 0x0000001200117308 */ /* 0x000e220000001000 */
[----:B------:R-:W-:Y:S01]  /*2740*/  FADD.FTZ R19, -R18, -RZ ;  /* 0x800000ff12137221 */ /* 0x000fe20000010100 */
[----:B------:R-:W-:-:S03]  /*2750*/  IADD3 R3, PT, PT, R3, R14, RZ ;  /* 0x0000000e03037210 */ /* 0x000fc60007ffe0ff */
[----:B0-----:R-:W-:-:S04]  /*2760*/  FFMA R16, R17, R19, 1 ;  /* 0x3f80000011107423 */ /* 0x001fc80000000013 */
[----:B------:R-:W-:-:S04]  /*2770*/  FFMA R15, R17, R16, R17 ;  /* 0x00000010110f7223 */ /* 0x000fc80000000011 */
[----:B------:R-:W-:-:S04]  /*2780*/  FFMA R16, R0, R15, RZ ;  /* 0x0000000f00107223 */ /* 0x000fc800000000ff */
[----:B------:R-:W-:-:S04]  /*2790*/  FFMA R17, R19, R16, R0 ;  /* 0x0000001013117223 */ /* 0x000fc80000000000 */
[----:B------:R-:W-:-:S04]  /*27a0*/  FFMA R16, R15, R17, R16 ;  /* 0x000000110f107223 */ /* 0x000fc80000000010 */
[----:B------:R-:W-:-:S04]  /*27b0*/  FFMA R17, R19, R16, R0 ;  /* 0x0000001013117223 */ /* 0x000fc80000000000 */
[----:B------:R-:W-:-:S05]  /*27c0*/  FFMA R0, R15, R17, R16 ;  /* 0x000000110f007223 */ /* 0x000fca0000000010 */
[----:B------:R-:W-:-:S04]  /*27d0*/  SHF.R.U32.HI R2, RZ, 0x17, R0 ;  /* 0x00000017ff027819 */ /* 0x000fc80000011600 */
[----:B------:R-:W-:-:S05]  /*27e0*/  LOP3.LUT R2, R2, 0xff, RZ, 0xc0, !PT ;  /* 0x000000ff02027812 */ /* 0x000fca00078ec0ff */
[----:B------:R-:W-:-:S05]  /*27f0*/  IMAD.IADD R18, R2, 0x1, R3 ;  /* 0x0000000102127824 */ /* 0x000fca00078e0203 */
[----:B------:R-:W-:-:S04]  /*2800*/  IADD3 R2, PT, PT, R18, -0x1, RZ ;  /* 0xffffffff12027810 */ /* 0x000fc80007ffe0ff */
[----:B------:R-:W-:-:S13]  /*2810*/  ISETP.GE.U32.AND P0, PT, R2, 0xfe, PT ;  /* 0x000000fe0200780c */ /* 0x000fda0003f06070 */
[----:B------:R-:W-:Y:S05]  /*2820*/  @!P0 BRA `(.L_x_50) ;  /* 0x0000000000808947 */ /* 0x000fea0003800000 */
[----:B------:R-:W-:-:S13]  /*2830*/  ISETP.GT.AND P0, PT, R18, 0xfe, PT ;  /* 0x000000fe1200780c */ /* 0x000fda0003f04270 */
[----:B------:R-:W-:Y:S05]  /*2840*/  @P0 BRA `(.L_x_51) ;  /* 0x00000000006c0947 */ /* 0x000fea0003800000 */
[----:B------:R-:W-:-:S13]  /*2850*/  ISETP.GE.AND P0, PT, R18, 0x1, PT ;  /* 0x000000011200780c */ /* 0x000fda0003f06270 */
[----:B------:R-:W-:Y:S05]  /*2860*/  @P0 BRA `(.L_x_52) ;  /* 0x0000000000740947 */ /* 0x000fea0003800000 */
[----:B------:R-:W-:Y:S02]  /*2870*/  ISETP.GE.AND P0, PT, R18, -0x18, PT ;  /* 0xffffffe81200780c */ /* 0x000fe40003f06270 */
[----:B------:R-:W-:-:S11]  /*2880*/  LOP3.LUT R0, R0, 0x80000000, RZ, 0xc0, !PT ;  /* 0x8000000000007812 */ /* 0x000fd600078ec0ff */
[----:B------:R-:W-:Y:S05]  /*2890*/  @!P0 BRA `(.L_x_52) ;  /* 0x0000000000688947 */ /* 0x000fea0003800000 */
[CCC-:B------:R-:W-:Y:S01]  /*28a0*/  FFMA.RZ R2, R15.reuse, R17.reuse, R16.reuse ;  /* 0x000000110f027223 */ /* 0x1c0fe2000000c010 */
[C---:B------:R-:W-:Y:S01]  /*28b0*/  VIADD R14, R18.reuse, 0x20 ;  /* 0x00000020120e7836 */ /* 0x040fe20000000000 */
[C---:B------:R-:W-:Y:S02]  /*28c0*/  ISETP.NE.AND P2, PT, R18.reuse, RZ, PT ;  /* 0x000000ff1200720c */ /* 0x040fe40003f45270 */
[----:B------:R-:W-:Y:S02]  /*28d0*/  ISETP.NE.AND P1, PT, R18, RZ, PT ;  /* 0x000000ff1200720c */ /* 0x000fe40003f25270 */
[----:B------:R-:W-:Y:S01]  /*28e0*/  LOP3.LUT R3, R2, 0x7fffff, RZ, 0xc0, !PT ;  /* 0x007fffff02037812 */ /* 0x000fe200078ec0ff */
[CCC-:B------:R-:W-:Y:S01]  /*28f0*/  FFMA.RP R2, R15.reuse, R17.reuse, R16.reuse ;  /* 0x000000110f027223 */ /* 0x1c0fe20000008010 */
[----:B------:R-:W-:Y:S01]  /*2900*/  FFMA.RM R15, R15, R17, R16 ;  /* 0x000000110f0f7223 */ /* 0x000fe20000004010 */
[----:B------:R-:W-:Y:S02]  /*2910*/  IADD3 R16, PT, PT, -R18, RZ, RZ ;  /* 0x000000ff12107210 */ /* 0x000fe40007ffe1ff */
[----:B------:R-:W-:-:S02]  /*2920*/  LOP3.LUT R3, R3, 0x800000, RZ, 0xfc, !PT ;  /* 0x0080000003037812 */ /* 0x000fc400078efcff */
[----:B------:R-:W-:Y:S02]  /*2930*/  FSETP.NEU.FTZ.AND P0, PT, R2, R15, PT ;  /* 0x0000000f0200720b */ /* 0x000fe40003f1d000 */
[----:B------:R-:W-:Y:S02]  /*2940*/  SHF.L.U32 R14, R3, R14, RZ ;  /* 0x0000000e030e7219 */ /* 0x000fe400000006ff */
[----:B------:R-:W-:Y:S02]  /*2950*/  SEL R2, R16, RZ, P2 ;  /* 0x000000ff10027207 */ /* 0x000fe40001000000 */
[----:B------:R-:W-:Y:S02]  /*2960*/  ISETP.NE.AND P1, PT, R14, RZ, P1 ;  /* 0x000000ff0e00720c */ /* 0x000fe40000f25270 */
[----:B------:R-:W-:Y:S02]  /*2970*/  SHF.R.U32.HI R2, RZ, R2, R3 ;  /* 0x00000002ff027219 */ /* 0x000fe40000011603 */
[----:B------:R-:W-:-:S02]  /*2980*/  PLOP3.LUT P0, PT, P0, P1, PT, 0xf8, 0x8f ;  /* 0x00000000008f781c */ /* 0x000fc40000703f70 */
[----:B------:R-:W-:Y:S02]  /*2990*/  SHF.R.U32.HI R14, RZ, 0x1, R2 ;  /* 0x00000001ff0e7819 */ /* 0x000fe40000011602 */
[----:B------:R-:W-:-:S04]  /*29a0*/  SEL R3, RZ, 0x1, !P0 ;  /* 0x00000001ff037807 */ /* 0x000fc80004000000 */
[----:B------:R-:W-:-:S04]  /*29b0*/  LOP3.LUT R3, R3, 0x1, R14, 0xf8, !PT ;  /* 0x0000000103037812 */ /* 0x000fc800078ef80e */
[----:B------:R-:W-:-:S05]  /*29c0*/  LOP3.LUT R3, R3, R2, RZ, 0xc0, !PT ;  /* 0x0000000203037212 */ /* 0x000fca00078ec0ff */
[----:B------:R-:W-:-:S05]  /*29d0*/  IMAD.IADD R3, R14, 0x1, R3 ;  /* 0x000000010e037824 */ /* 0x000fca00078e0203 */
[----:B------:R-:W-:Y:S01]  /*29e0*/  LOP3.LUT R0, R3, R0, RZ, 0xfc, !PT ;  /* 0x0000000003007212 */ /* 0x000fe200078efcff */
[----:B------:R-:W-:Y:S06]  /*29f0*/  BRA `(.L_x_52) ;  /* 0x0000000000107947 */ /* 0x000fec0003800000 */
.L_x_51:
[----:B------:R-:W-:-:S04]  /*2a00*/  LOP3.LUT R0, R0, 0x80000000, RZ, 0xc0, !PT ;  /* 0x8000000000007812 */ /* 0x000fc800078ec0ff */
[----:B------:R-:W-:Y:S01]  /*2a10*/  LOP3.LUT R0, R0, 0x7f800000, RZ, 0xfc, !PT ;  /* 0x7f80000000007812 */ /* 0x000fe200078efcff */
[----:B------:R-:W-:Y:S06]  /*2a20*/  BRA `(.L_x_52) ;  /* 0x0000000000047947 */ /* 0x000fec0003800000 */
.L_x_50:
[----:B------:R-:W-:-:S07]  /*2a30*/  LEA R0, R3, R0, 0x17 ;  /* 0x0000000003007211 */ /* 0x000fce00078eb8ff */
.L_x_52:
[----:B------:R-:W-:Y:S05]  /*2a40*/  BSYNC.RECONVERGENT B3 ;  /* 0x0000000000037941 */ /* 0x000fea0003800200 */
.L_x_49:
[----:B------:R-:W-:Y:S05]  /*2a50*/  BRA `(.L_x_53) ;  /* 0x0000000000207947 */ /* 0x000fea0003800000 */
.L_x_48:
[----:B------:R-:W-:-:S04]  /*2a60*/  LOP3.LUT R0, R18, 0x80000000, R15, 0x48, !PT ;  /* 0x8000000012007812 */ /* 0x000fc800078e480f */
[----:B------:R-:W-:Y:S01]  /*2a70*/  LOP3.LUT R0, R0, 0x7f800000, RZ, 0xfc, !PT ;  /* 0x7f80000000007812 */ /* 0x000fe200078efcff */
[----:B------:R-:W-:Y:S06]  /*2a80*/  BRA `(.L_x_53) ;  /* 0x0000000000147947 */ /* 0x000fec0003800000 */
.L_x_47:
[----:B------:R-:W-:Y:S01]  /*2a90*/  LOP3.LUT R0, R18, 0x80000000, R15, 0x48, !PT ;  /* 0x8000000012007812 */ /* 0x000fe200078e480f */
[----:B------:R-:W-:Y:S06]  /*2aa0*/  BRA `(.L_x_53) ;  /* 0x00000000000c7947 */ /* 0x000fec0003800000 */
.L_x_46:
[----:B------:R-:W0:Y:S01]  /*2ab0*/  MUFU.RSQ R0, -QNAN ;  /* 0xffc0000000007908 */ /* 0x000e220000001400 */
[----:B------:R-:W-:Y:S05]  /*2ac0*/  BRA `(.L_x_53) ;  /* 0x0000000000047947 */ /* 0x000fea0003800000 */
.L_x_45:
[----:B------:R-:W-:-:S07]  /*2ad0*/  FADD.FTZ R0, R2, R0 ;  /* 0x0000000002007221 */ /* 0x000fce0000010000 */
.L_x_53:
[----:B------:R-:W-:Y:S05]  /*2ae0*/  BSYNC.RECONVERGENT B2 ;  /* 0x0000000000027941 */ /* 0x000fea0003800200 */
.L_x_43:
[----:B------:R-:W-:Y:S02]  /*2af0*/  HFMA2 R3, -RZ, RZ, 0, 0 ;  /* 0x00000000ff037431 */ /* 0x000fe400000001ff */
[----:B------:R-:W-:-:S04]  /*2b00*/  IMAD.MOV.U32 R2, RZ, RZ, R4 ;  /* 0x000000ffff027224 */ /* 0x000fc800078e0004 */
[----:B0-----:R-:W-:Y:S05]  /*2b10*/  RET.REL.NODEC R2 `(_Z17k_means_calculatePfiiiPiS_S0_) ;  /* 0xffffffd402387950 */ /* 0x001fea0003c3ffff */
.L_x_54:
[----:B------:R-:W-:-:S00]  /*2b20*/  BRA `(.L_x_54) ;  /* 0xfffffffc00fc7947 */ /* 0x000fc0000383ffff */
[----:B------:R-:W-:-:S00]  /*2b30*/  NOP ;  /* 0x0000000000007918 */ /* 0x000fc00000000000 */
        /* <DEDUP_REMOVED lines=12> */
.L_x_128:


//--------------------- .text._Z22update_centroids_fase3PfiiPi --------------------------
	.section	.text._Z22update_centroids_fase3PfiiPi,"ax",@progbits
	.align	128
        .global         _Z22update_centroids_fase3PfiiPi
        .type           _Z22update_centroids_fase3PfiiPi,@function
        .size           _Z22update_centroids_fase3PfiiPi,(.L_x_129 - _Z22update_centroids_fase3PfiiPi)
        .other          _Z22update_centroids_fase3PfiiPi,@"STO_CUDA_ENTRY STV_DEFAULT"
_Z22update_centroids_fase3PfiiPi:
.text._Z22update_centroids_fase3PfiiPi:
[----:B------:R-:W-:Y:S01]  /*0000*/  LDC R1, c[0x0][0x37c] ;  /* 0x0000df00ff017b82 */ /* 0x000fe20000000800 */
[----:B------:R-:W0:Y:S07]  /*0010*/  S2R R9, SR_TID.X ;  /* 0x0000000000097919 */ /* 0x000e2e0000002100 */
[----:B------:R-:W0:Y:S01]  /*0020*/  S2UR UR4, SR_CTAID.X ;  /* 0x00000000000479c3 */ /* 0x000e220000002500 */
[----:B------:R-:W1:Y:S07]  /*0030*/  LDCU UR5, c[0x0][0x388] ;  /* 0x00007100ff0577ac */ /* 0x000e6e0008000800 */
[----:B------:R-:W0:Y:S02]  /*0040*/  LDC R2, c[0x0][0x360] ;  /* 0x0000d800ff027b82 */ /* 0x000e240000000800 */
[----:B0-----:R-:W-:-:S05]  /*0050*/  IMAD R9, R2, UR4, R9 ;  /* 0x0000000402097c24 */ /* 0x001fca000f8e0209 */
[----:B-1----:R-:W-:-:S13]  /*0060*/  ISETP.GE.AND P0, PT, R9, UR5, PT ;  /* 0x0000000509007c0c */ /* 0x002fda000bf06270 */
[----:B------:R-:W-:Y:S05]  /*0070*/  @P0 EXIT ;  /* 0x000000000000094d */ /* 0x000fea0003800000 */
[----:B------:R-:W0:Y:S01]  /*0080*/  LDCU.64 UR6, c[0x0][0x380] ;  /* 0x00007000ff0677ac */ /* 0x000e220008000a00 */
[----:B------:R-:W1:Y:S01]  /*0090*/  LDCU UR4, c[0x0][0x38c] ;  /* 0x00007180ff0477ac */ /* 0x000e620008000800 */
[----:B------:R-:W2:Y:S01]  /*00a0*/  LDCU UR10, c[0x0][0x370] ;  /* 0x00006e00ff0a77ac */ /* 0x000ea20008000800 */
[----:B------:R-:W3:Y:S01]  /*00b0*/  LDCU.64 UR12, c[0x0][0x358] ;  /* 0x00006b00ff0c77ac */ /* 0x000ee20008000a00 */
[----:B0-----:R-:W-:-:S04]  /*00c0*/  UIADD3 UR5, UP0, UPT, UR6, 0x10, URZ ;  /* 0x0000001006057890 */ /* 0x001fc8000ff1e0ff */
[----:B------:R-:W-:Y:S02]  /*00d0*/  UIADD3.X UR6, UPT, UPT, URZ, UR7, URZ, UP0, !UPT ;  /* 0x00000007ff067290 */ /* 0x000fe400087fe4ff */
[----:B-1----:R-:W-:Y:S02]  /*00e0*/  ULOP3.LUT UR7, UR4, 0x7, URZ, 0xc0, !UPT ;  /* 0x0000000704077892 */ /* 0x002fe4000f8ec0ff */
[----:B------:R-:W-:Y:S01]  /*00f0*/  ULOP3.LUT UR9, UR4, 0x7ffffff8, URZ, 0xc0, !UPT ;  /* 0x7ffffff804097892 */ /* 0x000fe2000f8ec0ff */
[----:B--2---:R-:W-:Y:S01]  /*0100*/  IMAD R2, R2, UR10, RZ ;  /* 0x0000000a02027c24 */ /* 0x004fe2000f8e02ff */
[----:B------:R-:W-:Y:S02]  /*0110*/  ULOP3.LUT UR4, UR4, 0x3, URZ, 0xc0, !UPT ;  /* 0x0000000304047892 */ /* 0x000fe4000f8ec0ff */
[----:B------:R-:W-:Y:S02]  /*0120*/  UIADD3 UR8, UPT, UPT, UR7, -0x1, URZ ;  /* 0xffffffff07087890 */ /* 0x000fe4000fffe0ff */
[----:B---3--:R-:W-:-:S12]  /*0130*/  UIADD3 UR11, UPT, UPT, -UR9, URZ, URZ ;  /* 0x000000ff090b7290 */ /* 0x008fd8000fffe1ff */
.L_x_91:
[----:B0-----:R-:W0:Y:S08]  /*0140*/  LDC.64 R4, c[0x0][0x390] ;  /* 0x0000e400ff047b82 */ /* 0x001e300000000a00 */
[----:B-1----:R-:W1:Y:S01]  /*0150*/  LDC R8, c[0x0][0x38c] ;  /* 0x0000e300ff087b82 */ /* 0x002e620000000800 */
[----:B0-----:R-:W-:-:S05]  /*0160*/  IMAD.WIDE R4, R9, 0x4, R4 ;  /* 0x0000000409047825 */ /* 0x001fca00078e0204 */
[----:B------:R-:W1:Y:S01]  /*0170*/  LDG.E R0, desc[UR12][R4.64] ;  /* 0x0000000c04007981 */ /* 0x000e62000c1e1900 */
[----:B------:R-:W-:Y:S01]  /*0180*/  BSSY.RECONVERGENT B0, `(.L_x_55) ;  /* 0x000012e000007945 */ /* 0x000fe20003800200 */
[----:B-1----:R-:W-:-:S04]  /*0190*/  VIMNMX R0, PT, PT, R0, R8, PT ;  /* 0x0000000800007248 */ /* 0x002fc80003fe0100 */
[----:B------:R-:W-:-:S13]  /*01a0*/  ISETP.GE.AND P0, PT, R0, 0x1, PT ;  /* 0x000000010000780c */ /* 0x000fda0003f06270 */
[----:B--23--:R-:W-:Y:S05]  /*01b0*/  @!P0 BRA `(.L_x_56) ;  /* 0x0000001000a88947 */ /* 0x00cfea0003800000 */
[----:B------:R-:W-:Y:S01]  /*01c0*/  ISETP.GE.U32.AND P0, PT, R8, 0x8, PT ;  /* 0x000000080800780c */ /* 0x000fe20003f06070 */
[----:B------:R-:W-:Y:S02]  /*01d0*/  HFMA2 R11, -RZ, RZ, 0, 0 ;  /* 0x00000000ff0b7431 */ /* 0x000fe400000001ff */
[----:B------:R-:W-:-:S10]  /*01e0*/  IMAD R8, R9, R8, RZ ;  /* 0x0000000809087224 */ /* 0x000fd400078e02ff */
[----:B------:R-:W-:Y:S05]  /*01f0*/  @!P0 BRA `(.L_x_57) ;  /* 0x0000000800588947 */ /* 0x000fea0003800000 */
[----:B------:R-:W-:Y:S01]  /*0200*/  IMAD.MOV.U32 R11, RZ, RZ, R8 ;  /* 0x000000ffff0b7224 */ /* 0x000fe200078e0008 */
[----:B------:R-:W-:-:S07]  /*0210*/  MOV R10, UR11 ;  /* 0x0000000b000a7c02 */ /* 0x000fce0008000f00 */
.L_x_74:
[----:B------:R-:W2:Y:S01]  /*0220*/  LDG.E R3, desc[UR12][R4.64] ;  /* 0x0000000c04037981 */ /* 0x000ea2000c1e1900 */
[----:B0-----:R-:W-:Y:S01]  /*0230*/  MOV R7, UR6 ;  /* 0x0000000600077c02 */ /* 0x001fe20008000f00 */
[----:B------:R-:W-:-:S04]  /*0240*/  IMAD.U32 R6, RZ, RZ, UR5 ;  /* 0x00000005ff067e24 */ /* 0x000fc8000f8e00ff */
[----:B------:R-:W-:-:S05]  /*0250*/  IMAD.WIDE R6, R11, 0x4, R6 ;  /* 0x000000040b067825 */ /* 0x000fca00078e0206 */
[----:B------:R-:W3:Y:S01]  /*0260*/  LDG.E R0, desc[UR12][R6.64+-0x10] ;  /* 0xfffff00c06007981 */ /* 0x000ee2000c1e1900 */
[----:B------:R-:W-:Y:S01]  /*0270*/  VIADD R10, R10, 0x8 ;  /* 0x000000080a0a7836 */ /* 0x000fe20000000000 */
[----:B------:R-:W-:Y:S04]  /*0280*/  BSSY.RECONVERGENT B3, `(.L_x_58) ;  /* 0x000000e000037945 */ /* 0x000fe80003800200 */
[----:B------:R-:W-:Y:S02]  /*0290*/  ISETP.NE.AND P2, PT, R10, RZ, PT ;  /* 0x000000ff0a00720c */ /* 0x000fe40003f45270 */
[----:B--2---:R-:W-:-:S04]  /*02a0*/  I2FP.F32.S32 R15, R3 ;  /* 0x00000003000f7245 */ /* 0x004fc80000201400 */
[----:B------:R-:W0:Y:S08]  /*02b0*/  MUFU.RCP R3, R15 ;  /* 0x0000000f00037308 */ /* 0x000e300000001000 */
[----:B---3--:R-:W1:Y:S01]  /*02c0*/  FCHK P0, R0, R15 ;  /* 0x0000000f00007302 */ /* 0x008e620000000000 */
[----:B0-----:R-:W-:-:S04]  /*02d0*/  FFMA R12, -R15, R3, 1 ;  /* 0x3f8000000f0c7423 */ /* 0x001fc80000000103 */
[----:B------:R-:W-:-:S04]  /*02e0*/  FFMA R3, R3, R12, R3 ;  /* 0x0000000c03037223 */ /* 0x000fc80000000003 */
[----:B------:R-:W-:-:S04]  /*02f0*/  FFMA R12, R0, R3, RZ ;  /* 0x00000003000c7223 */ /* 0x000fc800000000ff */
[----:B------:R-:W-:-:S04]  /*0300*/  FFMA R13, -R15, R12, R0 ;  /* 0x0000000c0f0d7223 */ /* 0x000fc80000000100 */
[----:B------:R-:W-:Y:S01]  /*0310*/  FFMA R3, R3, R13, R12 ;  /* 0x0000000d03037223 */ /* 0x000fe2000000000c */
[----:B-1----:R-:W-:Y:S06]  /*0320*/  @!P0 BRA `(.L_x_59) ;  /* 0x00000000000c8947 */ /* 0x002fec0003800000 */
[----:B------:R-:W-:Y:S02]  /*0330*/  MOV R3, R15 ;  /* 0x0000000f00037202 */ /* 0x000fe40000000f00 */
[----:B------:R-:W-:-:S07]  /*0340*/  MOV R12, 0x360 ;  /* 0x00000360000c7802 */ /* 0x000fce0000000f00 */
[----:B------:R-:W-:Y:S05]  /*0350*/  CALL.REL.NOINC `($__internal_2_$__cuda_sm3x_div_rn_noftz_f32_slowpath) ;  /* 0x0000001000587944 */ /* 0x000fea0003c00000 */
.L_x_59:
[----:B------:R-:W-:Y:S05]  /*0360*/  BSYNC.RECONVERGENT B3 ;  /* 0x0000000000037941 */ /* 0x000fea0003800200 */
.L_x_58:
[----:B------:R0:W-:Y:S04]  /*0370*/  STG.E desc[UR12][R6.64+-0x10], R3 ;  /* 0xfffff00306007986 */ /* 0x0001e8000c10190c */
[----:B------:R-:W2:Y:S04]  /*0380*/  LDG.E R12, desc[UR12][R4.64] ;  /* 0x0000000c040c7981 */ /* 0x000ea8000c1e1900 */
[----:B------:R-:W3:Y:S01]  /*0390*/  LDG.E R0, desc[UR12][R6.64+-0xc] ;  /* 0xfffff40c06007981 */ /* 0x000ee2000c1e1900 */
[----:B------:R-:W-:Y:S01]  /*03a0*/  BSSY.RECONVERGENT B3, `(.L_x_60) ;  /* 0x000000e000037945 */ /* 0x000fe20003800200 */
[----:B--2---:R-:W-:-:S04]  /*03b0*/  I2FP.F32.S32 R15, R12 ;  /* 0x0000000c000f7245 */ /* 0x004fc80000201400 */
[----:B------:R-:W1:Y:S08]  /*03c0*/  MUFU.RCP R12, R15 ;  /* 0x0000000f000c7308 */ /* 0x000e700000001000 */
[----:B---3--:R-:W2:Y:S01]  /*03d0*/  FCHK P0, R0, R15 ;  /* 0x0000000f00007302 */ /* 0x008ea20000000000 */
[----:B-1----:R-:W-:-:S04]  /*03e0*/  FFMA R13, -R15, R12, 1 ;  /* 0x3f8000000f0d7423 */ /* 0x002fc8000000010c */
[----:B------:R-:W-:-:S04]  /*03f0*/  FFMA R13, R12, R13, R12 ;  /* 0x0000000d0c0d7223 */ /* 0x000fc8000000000c */
[----:B------:R-:W-:-:S04]  /*0400*/  FFMA R12, R0, R13, RZ ;  /* 0x0000000d000c7223 */ /* 0x000fc800000000ff */
[----:B------:R-:W-:-:S04]  /*0410*/  FFMA R14, -R15, R12, R0 ;  /* 0x0000000c0f0e7223 */ /* 0x000fc80000000100 */
[----:B------:R-:W-:Y:S01]  /*0420*/  FFMA R13, R13, R14, R12 ;  /* 0x0000000e0d0d7223 */ /* 0x000fe2000000000c */
[----:B0-2---:R-:W-:Y:S06]  /*0430*/  @!P0 BRA `(.L_x_61) ;  /* 0x0000000000108947 */ /* 0x005fec0003800000 */
[----:B------:R-:W-:Y:S01]  /*0440*/  IMAD.MOV.U32 R3, RZ, RZ, R15 ;  /* 0x000000ffff037224 */ /* 0x000fe200078e000f */
[----:B------:R-:W-:-:S07]  /*0450*/  MOV R12, 0x470 ;  /* 0x00000470000c7802 */ /* 0x000fce0000000f00 */
[----:B------:R-:W-:Y:S05]  /*0460*/  CALL.REL.NOINC `($__internal_2_$__cuda_sm3x_div_rn_noftz_f32_slowpath) ;  /* 0x0000001000147944 */ /* 0x000fea0003c00000 */
[----:B------:R-:W-:-:S07]  /*0470*/  MOV R13, R3 ;  /* 0x00000003000d7202 */ /* 0x000fce0000000f00 */
.L_x_61:
[----:B------:R-:W-:Y:S05]  /*0480*/  BSYNC.RECONVERGENT B3 ;  /* 0x0000000000037941 */ /* 0x000fea0003800200 */
.L_x_60:
        /* <DEDUP_REMOVED lines=16> */
.L_x_63:
[----:B------:R-:W-:Y:S05]  /*0590*/  BSYNC.RECONVERGENT B3 ;  /* 0x0000000000037941 */ /* 0x000fea0003800200 */
.L_x_62:
        /* <DEDUP_REMOVED lines=13> */
[----:B------:R-:W-:Y:S02]  /*0670*/  MOV R3, R15 ;  /* 0x0000000f00037202 */ /* 0x000fe40000000f00 */
[----:B------:R-:W-:-:S07]  /*0680*/  MOV R12, 0x6a0 ;  /* 0x000006a0000c7802 */ /* 0x000fce0000000f00 */
[----:B------:R-:W-:Y:S05]  /*0690*/  CALL.REL.NOINC `($__internal_2_$__cuda_sm3x_div_rn_noftz_f32_slowpath) ;  /* 0x0000000c00887944 */ /* 0x000fea0003c00000 */
[----:B------:R-:W-:-:S07]  /*06a0*/  IMAD.MOV.U32 R13, RZ, RZ, R3 ;  /* 0x000000ffff0d7224 */ /* 0x000fce00078e0003 */
.L_x_65:
[----:B------:R-:W-:Y:S05]  /*06b0*/  BSYNC.RECONVERGENT B3 ;  /* 0x0000000000037941 */ /* 0x000fea0003800200 */
.L_x_64:
        /* <DEDUP_REMOVED lines=16> */
.L_x_67:
[----:B------:R-:W-:Y:S05]  /*07c0*/  BSYNC.RECONVERGENT B3 ;  /* 0x0000000000037941 */ /* 0x000fea0003800200 */
.L_x_66:
        /* <DEDUP_REMOVED lines=17> */
.L_x_69:
[----:B------:R-:W-:Y:S05]  /*08e0*/  BSYNC.RECONVERGENT B3 ;  /* 0x0000000000037941 */ /* 0x000fea0003800200 */
.L_x_68:
        /* <DEDUP_REMOVED lines=16> */
.L_x_71:
[----:B------:R-:W-:Y:S05]  /*09f0*/  BSYNC.RECONVERGENT B3 ;  /* 0x0000000000037941 */ /* 0x000fea0003800200 */
.L_x_70:
        /* <DEDUP_REMOVED lines=16> */
[----:B------:R-:W-:-:S07]  /*0b00*/  MOV R13, R3 ;  /* 0x00000003000d7202 */ /* 0x000fce0000000f00 */
.L_x_73:
[----:B------:R-:W-:Y:S05]  /*0b10*/  BSYNC.RECONVERGENT B3 ;  /* 0x0000000000037941 */ /* 0x000fea0003800200 */
.L_x_72:
[----:B------:R0:W-:Y:S01]  /*0b20*/  STG.E desc[UR12][R6.64+0xc], R13 ;  /* 0x00000c0d06007986 */ /* 0x0001e2000c10190c */
[----:B------:R-:W-:Y:S01]  /*0b30*/  VIADD R11, R11, 0x8 ;  /* 0x000000080b0b7836 */ /* 0x000fe20000000000 */
[----:B------:R-:W-:Y:S06]  /*0b40*/  @P2 BRA `(.L_x_74) ;  /* 0xfffffff400b42947 */ /* 0x000fec000383ffff */
[----:B------:R-:W-:-:S07]  /*0b50*/  MOV R11, UR9 ;  /* 0x00000009000b7c02 */ /* 0x000fce0008000f00 */
.L_x_57:
[----:B------:R-:W-:-:S09]  /*0b60*/  UISETP.NE.AND UP0, UPT, UR7, URZ, UPT ;  /* 0x000000ff0700728c */ /* 0x000fd2000bf05270 */
[----:B------:R-:W-:Y:S05]  /*0b70*/  BRA.U !UP0, `(.L_x_56) ;  /* 0x0000000908387547 */ /* 0x000fea000b800000 */
[----:B------:R-:W-:-:S09]  /*0b80*/  UISETP.GE.U32.AND UP0, UPT, UR8, 0x3, UPT ;  /* 0x000000030800788c */ /* 0x000fd2000bf06070 */
[----:B------:R-:W-:Y:S05]  /*0b90*/  BRA.U !UP0, `(.L_x_75) ;  /* 0x0000000508287547 */ /* 0x000fea000b800000 */
[----:B0-----:R-:W0:Y:S01]  /*0ba0*/  LDC.64 R6, c[0x0][0x380] ;  /* 0x0000e000ff067b82 */ /* 0x001e220000000a00 */
[----:B------:R-:W2:Y:S01]  /*0bb0*/  LDG.E R10, desc[UR12][R4.64] ;  /* 0x0000000c040a7981 */ /* 0x000ea2000c1e1900 */
[----:B------:R-:W-:-:S05]  /*0bc0*/  IADD3 R3, PT, PT, R8, R11, RZ ;  /* 0x0000000b08037210 */ /* 0x000fca0007ffe0ff */
[----:B0-----:R-:W-:-:S05]  /*0bd0*/  IMAD.WIDE R6, R3, 0x4, R6 ;  /* 0x0000000403067825 */ /* 0x001fca00078e0206 */
[----:B------:R-:W3:Y:S01]  /*0be0*/  LDG.E R0, desc[UR12][R6.64] ;  /* 0x0000000c06007981 */ /* 0x000ee2000c1e1900 */
[----:B------:R-:W-:Y:S01]  /*0bf0*/  BSSY.RECONVERGENT B3, `(.L_x_76) ;  /* 0x000000d000037945 */ /* 0x000fe20003800200 */
[----:B--2---:R-:W-:-:S04]  /*0c00*/  I2FP.F32.S32 R13, R10 ;  /* 0x0000000a000d7245 */ /* 0x004fc80000201400 */
[----:B------:R-:W0:Y:S02]  /*0c10*/  MUFU.RCP R3, R13 ;  /* 0x0000000d00037308 */ /* 0x000e240000001000 */
[----:B0-----:R-:W-:-:S04]  /*0c20*/  FFMA R10, -R13, R3, 1 ;  /* 0x3f8000000d0a7423 */ /* 0x001fc80000000103 */
[----:B------:R-:W-:Y:S02]  /*0c30*/  FFMA R3, R3, R10, R3 ;  /* 0x0000000a03037223 */ /* 0x000fe40000000003 */
[----:B---3--:R-:W0:Y:S02]  /*0c40*/  FCHK P0, R0, R13 ;  /* 0x0000000d00007302 */ /* 0x008e240000000000 */
[----:B------:R-:W-:-:S04]  /*0c50*/  FFMA R10, R0, R3, RZ ;  /* 0x00000003000a7223 */ /* 0x000fc800000000ff */
[----:B------:R-:W-:-:S04]  /*0c60*/  FFMA R12, -R13, R10, R0 ;  /* 0x0000000a0d0c7223 */ /* 0x000fc80000000100 */
[----:B------:R-:W-:Y:S01]  /*0c70*/  FFMA R3, R3, R12, R10 ;  /* 0x0000000c03037223 */ /* 0x000fe2000000000a */
[----:B0-----:R-:W-:Y:S06]  /*0c80*/  @!P0 BRA `(.L_x_77) ;  /* 0x00000000000c8947 */ /* 0x001fec0003800000 */
[----:B------:R-:W-:Y:S01]  /*0c90*/  IMAD.MOV.U32 R3, RZ, RZ, R13 ;  /* 0x000000ffff037224 */ /* 0x000fe200078e000d */
[----:B------:R-:W-:-:S07]  /*0ca0*/  MOV R12, 0xcc0 ;  /* 0x00000cc0000c7802 */ /* 0x000fce0000000f00 */
[----:B------:R-:W-:Y:S05]  /*0cb0*/  CALL.REL.NOINC `($__internal_2_$__cuda_sm3x_div_rn_noftz_f32_slowpath) ;  /* 0x0000000800007944 */ /* 0x000fea0003c00000 */
.L_x_77:
[----:B------:R-:W-:Y:S05]  /*0cc0*/  BSYNC.RECONVERGENT B3 ;  /* 0x0000000000037941 */ /* 0x000fea0003800200 */
.L_x_76:
        /* <DEDUP_REMOVED lines=17> */
.L_x_79:
[----:B------:R-:W-:Y:S05]  /*0de0*/  BSYNC.RECONVERGENT B3 ;  /* 0x0000000000037941 */ /* 0x000fea0003800200 */
.L_x_78:
        /* <DEDUP_REMOVED lines=16> */
.L_x_81:
[----:B------:R-:W-:Y:S05]  /*0ef0*/  BSYNC.RECONVERGENT B3 ;  /* 0x0000000000037941 */ /* 0x000fea0003800200 */
.L_x_80:
        /* <DEDUP_REMOVED lines=17> */
.L_x_83:
[----:B------:R-:W-:Y:S05]  /*1010*/  BSYNC.RECONVERGENT B3 ;  /* 0x0000000000037941 */ /* 0x000fea0003800200 */
.L_x_82:
[----:B------:R1:W-:Y:S01]  /*1020*/  STG.E desc[UR12][R6.64+0xc], R13 ;  /* 0x00000c0d06007986 */ /* 0x0003e2000c10190c */
[----:B------:R-:W-:-:S07]  /*1030*/  VIADD R11, R11, 0x4 ;  /* 0x000000040b0b7836 */ /* 0x000fce0000000000 */
.L_x_75:
[----:B------:R-:W-:-:S09]  /*1040*/  UISETP.NE.AND UP0, UPT, UR4, URZ, UPT ;  /* 0x000000ff0400728c */ /* 0x000fd2000bf05270 */
[----:B------:R-:W-:Y:S05]  /*1050*/  BRA.U !UP0, `(.L_x_56) ;  /* 0x0000000508007547 */ /* 0x000fea000b800000 */
[----:B------:R-:W-:-:S09]  /*1060*/  UISETP.NE.AND UP0, UPT, UR4, 0x1, UPT ;  /* 0x000000010400788c */ /* 0x000fd2000bf05270 */
[----:B------:R-:W-:Y:S05]  /*1070*/  BRA.U !UP0, `(.L_x_84) ;  /* 0x00000001089c7547 */ /* 0x000fea000b800000 */
[----:B01----:R-:W0:Y:S01]  /*1080*/  LDC.64 R6, c[0x0][0x380] ;  /* 0x0000e000ff067b82 */ /* 0x003e220000000a00 */
        /* <DEDUP_REMOVED lines=14> */
[----:B------:R-:W-:Y:S02]  /*1170*/  MOV R3, R13 ;  /* 0x0000000d00037202 */ /* 0x000fe40000000f00 */
[----:B------:R-:W-:-:S07]  /*1180*/  MOV R12, 0x11a0 ;  /* 0x000011a0000c7802 */ /* 0x000fce0000000f00 */
[----:B------:R-:W-:Y:S05]  /*1190*/  CALL.REL.NOINC `($__internal_2_$__cuda_sm3x_div_rn_noftz_f32_slowpath) ;  /* 0x0000000000c87944 */ /* 0x000fea0003c00000 */
.L_x_86:
[----:B------:R-:W-:Y:S05]  /*11a0*/  BSYNC.RECONVERGENT B3 ;  /* 0x0000000000037941 */ /* 0x000fea0003800200 */
.L_x_85:
        /* <DEDUP_REMOVED lines=17> */
.L_x_88:
[----:B------:R-:W-:Y:S05]  /*12c0*/  BSYNC.RECONVERGENT B3 ;  /* 0x0000000000037941 */ /* 0x000fea0003800200 */
.L_x_87:
[----:B------:R2:W-:Y:S01]  /*12d0*/  STG.E desc[UR12][R6.64+0x4], R13 ;  /* 0x0000040d06007986 */ /* 0x0005e2000c10190c */
[----:B------:R-:W-:-:S07]  /*12e0*/  IADD3 R11, PT, PT, R11, 0x2, RZ ;  /* 0x000000020b0b7810 */ /* 0x000fce0007ffe0ff */
.L_x_84:
[----:B------:R-:W3:Y:S02]  /*12f0*/  LDCU UR10, c[0x0][0x38c] ;  /* 0x00007180ff0a77ac */ /* 0x000ee40008000800 */
[----:B---3--:R-:W-:-:S09]  /*1300*/  ULOP3.LUT UP0, URZ, UR10, 0x1, URZ, 0xc0, !UPT ;  /* 0x000000010aff7892 */ /* 0x008fd2000f80c0ff */
[----:B------:R-:W-:Y:S05]  /*1310*/  BRA.U !UP0, `(.L_x_56) ;  /* 0x0000000108507547 */ /* 0x000fea000b800000 */
[----:B012---:R-:W0:Y:S01]  /*1320*/  LDC.64 R6, c[0x0][0x380] ;  /* 0x0000e000ff067b82 */ /* 0x007e220000000a00 */
[----:B------:R-:W2:Y:S01]  /*1330*/  LDG.E R4, desc[UR12][R4.64] ;  /* 0x0000000c04047981 */ /* 0x000ea2000c1e1900 */
[----:B------:R-:W-:-:S04]  /*1340*/  IMAD.IADD R11, R8, 0x1, R11 ;  /* 0x00000001080b7824 */ /* 0x000fc800078e020b */
        /* <DEDUP_REMOVED lines=15> */
.L_x_90:
[----:B------:R-:W-:Y:S05]  /*1440*/  BSYNC.RECONVERGENT B3 ;  /* 0x0000000000037941 */ /* 0x000fea0003800200 */
.L_x_89:
[----:B------:R3:W-:Y:S02]  /*1450*/  STG.E desc[UR12][R6.64], R3 ;  /* 0x0000000306007986 */ /* 0x0007e4000c10190c */
.L_x_56:
[----:B------:R-:W-:Y:S05]  /*1460*/  BSYNC.RECONVERGENT B0 ;  /* 0x0000000000007941 */ /* 0x000fea0003800200 */
.L_x_55:
[----:B------:R-:W4:Y:S01]  /*1470*/  LDCU UR10, c[0x0][0x388] ;  /* 0x00007100ff0a77ac */ /* 0x000f220008000800 */
[----:B------:R-:W-:-:S04]  /*1480*/  IADD3 R9, PT, PT, R2, R9, RZ ;  /* 0x0000000902097210 */ /* 0x000fc80007ffe0ff */
[----:B----4-:R-:W-:-:S13]  /*1490*/  ISETP.GE.AND P0, PT, R9, UR10, PT ;  /* 0x0000000a09007c0c */ /* 0x010fda000bf06270 */
[----:B------:R-:W-:Y:S05]  /*14a0*/  @!P0 BRA `(.L_x_91) ;  /* 0xffffffec00248947 */ /* 0x000fea000383ffff */
[----:B------:R-:W-:Y:S05]  /*14b0*/  EXIT ;  /* 0x000000000000794d */ /* 0x000fea0003800000 */
        .weak           $__internal_2_$__cuda_sm3x_div_rn_noftz_f32_slowpath
        .type           $__internal_2_$__cuda_sm3x_div_rn_noftz_f32_slowpath,@function
        .size           $__internal_2_$__cuda_sm3x_div_rn_noftz_f32_slowpath,(.L_x_129 - $__internal_2_$__cuda_sm3x_div_rn_noftz_f32_slowpath)
$__internal_2_$__cuda_sm3x_div_rn_noftz_f32_slowpath:
[----:B------:R-:W-:Y:S01]  /*14c0*/  SHF.R.U32.HI R13, RZ, 0x17, R3 ;  /* 0x00000017ff0d7819 */ /* 0x000fe20000011603 */
[----:B------:R-:W-:Y:S01]  /*14d0*/  BSSY.RECONVERGENT B1, `(.L_x_92) ;  /* 0x0000063000017945 */ /* 0x000fe20003800200 */
[----:B------:R-:W-:Y:S02]  /*14e0*/  SHF.R.U32.HI R16, RZ, 0x17, R0 ;  /* 0x00000017ff107819 */ /* 0x000fe40000011600 */
[----:B------:R-:W-:Y:S02]  /*14f0*/  LOP3.LUT R13, R13, 0xff, RZ, 0xc0, !PT ;  /* 0x000000ff0d0d7812 */ /* 0x000fe400078ec0ff */
[----:B------:R-:W-:-:S03]  /*1500*/  LOP3.LUT R16, R16, 0xff, RZ, 0xc0, !PT ;  /* 0x000000ff10107812 */ /* 0x000fc600078ec0ff */
[----:B------:R-:W-:Y:S01]  /*1510*/  VIADD R15, R13, 0xffffffff ;  /* 0xffffffff0d0f7836 */ /* 0x000fe20000000000 */
[----:B------:R-:W-:-:S04]  /*1520*/  IADD3 R14, PT, PT, R16, -0x1, RZ ;  /* 0xffffffff100e7810 */ /* 0x000fc80007ffe0ff */
        /* <DEDUP_REMOVED lines=10> */
[C---:B------:R-:W-:Y:S02]  /*15d0*/  FSETP.NEU.FTZ.AND P3, PT, |R0|.reuse, +INF , PT ;  /* 0x7f8000000000780b */ /* 0x040fe40003f7d200 */
        /* <DEDUP_REMOVED lines=9> */
[----:B------:R-:W-:Y:S01]  /*1670*/  VIADD R14, R16, 0xffffffff ;  /* 0xffffffff100e7836 */ /* 0x000fe20000000000 */
[----:B------:R-:W-:-:S04]  /*1680*/  ISETP.GE.AND P1, PT, R15, RZ, PT ;  /* 0x000000ff0f00720c */ /* 0x000fc80003f26270 */
[----:B------:R-:W-:-:S09]  /*1690*/  ISETP.GE.AND P0, PT, R14, RZ, PT ;  /* 0x000000ff0e00720c */ /* 0x000fd20003f06270 */
[----:B------:R-:W-:-:S04]  /*16a0*/  @!P1 FFMA R3, R3, 1.84467440737095516160e+19, RZ ;  /* 0x5f80000003039823 */ /* 0x000fc800000000ff */
[----:B------:R-:W-:Y:S01]  /*16b0*/  @P0 MOV R14, RZ ;  /* 0x000000ff000e0202 */ /* 0x000fe20000000f00 */
[----:B------:R-:W-:Y:S01]  /*16c0*/  @!P0 FFMA R0, R0, 1.84467440737095516160e+19, RZ ;  /* 0x5f80000000008823 */ /* 0x000fe200000000ff */
[----:B------:R-:W-:-:S05]  /*16d0*/  @!P0 MOV R14, 0xffffffc0 ;  /* 0xffffffc0000e8802 */ /* 0x000fca0000000f00 */
[----:B------:R-:W-:-:S07]  /*16e0*/  @!P1 VIADD R14, R14, 0x40 ;  /* 0x000000400e0e9836 */ /* 0x000fce0000000000 */
.L_x_93:
[----:B------:R-:W-:Y:S01]  /*16f0*/  LEA R18, R13, 0xc0800000, 0x17 ;  /* 0xc08000000d127811 */ /* 0x000fe200078eb8ff */
[----:B------:R-:W-:Y:S01]  /*1700*/  BSSY.RECONVERGENT B2, `(.L_x_98) ;  /* 0x0000036000027945 */ /* 0x000fe20003800200 */
[----:B------:R-:W-:Y:S02]  /*1710*/  IADD3 R16, PT, PT, R16, -0x7f, RZ ;  /* 0xffffff8110107810 */ /* 0x000fe40007ffe0ff */
[----:B------:R-:W-:-:S03]  /*1720*/  IADD3 R17, PT, PT, -R18, R3, RZ ;  /* 0x0000000312117210 */ /* 0x000fc60007ffe1ff */
[C---:B------:R-:W-:Y:S01]  /*1730*/  IMAD R0, R16.reuse, -0x800000, R0 ;  /* 0xff80000010007824 */ /* 0x040fe200078e0200 */
[----:B------:R0:W1:Y:S01]  /*1740*/  MUFU.RCP R18, R17 ;  /* 0x0000001100127308 */ /* 0x0000620000001000 */
[----:B------:R-:W-:Y:S01]  /*1750*/  FADD.FTZ R3, -R17, -RZ ;  /* 0x800000ff11037221 */ /* 0x000fe20000010100 */
[----:B0-----:R-:W-:-:S05]  /*1760*/  IADD3 R17, PT, PT, R16, 0x7f, -R13 ;  /* 0x0000007f10117810 */ /* 0x001fca0007ffe80d */
[----:B------:R-:W-:Y:S02]  /*1770*/  IMAD.IADD R17, R17, 0x1, R14 ;  /* 0x0000000111117824 */ /* 0x000fe400078e020e */
[----:B-1----:R-:W-:-:S04]  /*1780*/  FFMA R15, R18, R3, 1 ;  /* 0x3f800000120f7423 */ /* 0x002fc80000000003 */
[----:B------:R-:W-:-:S04]  /*1790*/  FFMA R15, R18, R15, R18 ;  /* 0x0000000f120f7223 */ /* 0x000fc80000000012 */
[----:B------:R-:W-:-:S04]  /*17a0*/  FFMA R18, R0, R15, RZ ;  /* 0x0000000f00127223 */ /* 0x000fc800000000ff */
[----:B------:R-:W-:-:S04]  /*17b0*/  FFMA R19, R3, R18, R0 ;  /* 0x0000001203137223 */ /* 0x000fc80000000000 */
[----:B------:R-:W-:-:S04]  /*17c0*/  FFMA R18, R15, R19, R18 ;  /* 0x000000130f127223 */ /* 0x000fc80000000012 */
[----:B------:R-:W-:-:S04]  /*17d0*/  FFMA R3, R3, R18, R0 ;  /* 0x0000001203037223 */ /* 0x000fc80000000000 */
[----:B------:R-:W-:-:S05]  /*17e0*/  FFMA R0, R15, R3, R18 ;  /* 0x000000030f007223 */ /* 0x000fca0000000012 */
[----:B------:R-:W-:-:S04]  /*17f0*/  SHF.R.U32.HI R13, RZ, 0x17, R0 ;  /* 0x00000017ff0d7819 */ /* 0x000fc80000011600 */
[----:B------:R-:W-:-:S04]  /*1800*/  LOP3.LUT R13, R13, 0xff, RZ, 0xc0, !PT ;  /* 0x000000ff0d0d7812 */ /* 0x000fc800078ec0ff */
[----:B------:R-:W-:-:S04]  /*1810*/  IADD3 R13, PT, PT, R13, R17, RZ ;  /* 0x000000110d0d7210 */ /* 0x000fc80007ffe0ff */
        /* <DEDUP_REMOVED lines=10> */
[-CC-:B------:R-:W-:Y:S01]  /*18c0*/  FFMA.RZ R14, R15, R3.reuse, R18.reuse ;  /* 0x000000030f0e7223 */ /* 0x180fe2000000c012 */
[C---:B------:R-:W-:Y:S02]  /*18d0*/  ISETP.NE.AND P3, PT, R13.reuse, RZ, PT ;  /* 0x000000ff0d00720c */ /* 0x040fe40003f65270 */
[----:B------:R-:W-:Y:S02]  /*18e0*/  ISETP.NE.AND P1, PT, R13, RZ, PT ;  /* 0x000000ff0d00720c */ /* 0x000fe40003f25270 */
[----:B------:R-:W-:Y:S01]  /*18f0*/  LOP3.LUT R16, R14, 0x7fffff, RZ, 0xc0, !PT ;  /* 0x007fffff0e107812 */ /* 0x000fe200078ec0ff */
[CCC-:B------:R-:W-:Y:S01]  /*1900*/  FFMA.RP R14, R15.reuse, R3.reuse, R18.reuse ;  /* 0x000000030f0e7223 */ /* 0x1c0fe20000008012 */
[----:B------:R-:W-:Y:S01]  /*1910*/  FFMA.RM R3, R15, R3, R18 ;  /* 0x000000030f037223 */ /* 0x000fe20000004012 */
[C---:B------:R-:W-:Y:S01]  /*1920*/  VIADD R15, R13.reuse, 0x20 ;  /* 0x000000200d0f7836 */ /* 0x040fe20000000000 */
[----:B------:R-:W-:Y:S02]  /*1930*/  LOP3.LUT R16, R16, 0x800000, RZ, 0xfc, !PT ;  /* 0x0080000010107812 */ /* 0x000fe400078efcff */
[----:B------:R-:W-:-:S02]  /*1940*/  IADD3 R13, PT, PT, -R13, RZ, RZ ;  /* 0x000000ff0d0d7210 */ /* 0x000fc40007ffe1ff */
[----:B------:R-:W-:Y:S02]  /*1950*/  SHF.L.U32 R15, R16, R15, RZ ;  /* 0x0000000f100f7219 */ /* 0x000fe400000006ff */
[----:B------:R-:W-:Y:S02]  /*1960*/  FSETP.NEU.FTZ.AND P0, PT, R14, R3, PT ;  /* 0x000000030e00720b */ /* 0x000fe40003f1d000 */
[----:B------:R-:W-:Y:S02]  /*1970*/  SEL R3, R13, RZ, P3 ;  /* 0x000000ff0d037207 */ /* 0x000fe40001800000 */
[----:B------:R-:W-:Y:S02]  /*1980*/  ISETP.NE.AND P1, PT, R15, RZ, P1 ;  /* 0x000000ff0f00720c */ /* 0x000fe40000f25270 */
[----:B------:R-:W-:Y:S02]  /*1990*/  SHF.R.U32.HI R3, RZ, R3, R16 ;  /* 0x00000003ff037219 */ /* 0x000fe40000011610 */
[----:B------:R-:W-:-:S02]  /*19a0*/  PLOP3.LUT P0, PT, P0, P1, PT, 0xf8, 0x8f ;  /* 0x00000000008f781c */ /* 0x000fc40000703f70 */
[----:B------:R-:W-:Y:S02]  /*19b0*/  SHF.R.U32.HI R14, RZ, 0x1, R3 ;  /* 0x00000001ff0e7819 */ /* 0x000fe40000011603 */
[----:B------:R-:W-:-:S04]  /*19c0*/  SEL R13, RZ, 0x1, !P0 ;  /* 0x00000001ff0d7807 */ /* 0x000fc80004000000 */
[----:B------:R-:W-:-:S04]  /*19d0*/  LOP3.LUT R16, R13, 0x1, R14, 0xf8, !PT ;  /* 0x000000010d107812 */ /* 0x000fc800078ef80e */
[----:B------:R-:W-:-:S04]  /*19e0*/  LOP3.LUT R3, R16, R3, RZ, 0xc0, !PT ;  /* 0x0000000310037212 */ /* 0x000fc800078ec0ff */
[----:B------:R-:W-:-:S04]  /*19f0*/  IADD3 R3, PT, PT, R14, R3, RZ ;  /* 0x000000030e037210 */ /* 0x000fc80007ffe0ff */
[----:B------:R-:W-:Y:S01]  /*1a00*/  LOP3.LUT R0, R3, R0, RZ, 0xfc, !PT ;  /* 0x0000000003007212 */ /* 0x000fe200078efcff */
[----:B------:R-:W-:Y:S06]  /*1a10*/  BRA `(.L_x_101) ;  /* 0x0000000000107947 */ /* 0x000fec0003800000 */
.L_x_100:
[----:B------:R-:W-:-:S04]  /*1a20*/  LOP3.LUT R0, R0, 0x80000000, RZ, 0xc0, !PT ;  /* 0x8000000000007812 */ /* 0x000fc800078ec0ff */
[----:B------:R-:W-:Y:S01]  /*1a30*/  LOP3.LUT R0, R0, 0x7f800000, RZ, 0xfc, !PT ;  /* 0x7f80000000007812 */ /* 0x000fe200078efcff */
[----:B------:R-:W-:Y:S06]  /*1a40*/  BRA `(.L_x_101) ;  /* 0x0000000000047947 */ /* 0x000fec0003800000 */
.L_x_99:
[----:B------:R-:W-:-:S07]  /*1a50*/  IMAD R0, R17, 0x800000, R0 ;  /* 0x0080000011007824 */ /* 0x000fce00078e0200 */
.L_x_101:
[----:B------:R-:W-:Y:S05]  /*1a60*/  BSYNC.RECONVERGENT B2 ;  /* 0x0000000000027941 */ /* 0x000fea0003800200 */
.L_x_98:
[----:B------:R-:W-:Y:S05]  /*1a70*/  BRA `(.L_x_102) ;  /* 0x0000000000207947 */ /* 0x000fea0003800000 */
.L_x_97:
[----:B------:R-:W-:-:S04]  /*1a80*/  LOP3.LUT R0, R3, 0x80000000, R0, 0x48, !PT ;  /* 0x8000000003007812 */ /* 0x000fc800078e4800 */
[----:B------:R-:W-:Y:S01]  /*1a90*/  LOP3.LUT R0, R0, 0x7f800000, RZ, 0xfc, !PT ;  /* 0x7f80000000007812 */ /* 0x000fe200078efcff */
[----:B------:R-:W-:Y:S06]  /*1aa0*/  BRA `(.L_x_102) ;  /* 0x0000000000147947 */ /* 0x000fec0003800000 */
.L_x_96:
[----:B------:R-:W-:Y:S01]  /*1ab0*/  LOP3.LUT R0, R3, 0x80000000, R0, 0x48, !PT ;  /* 0x8000000003007812 */ /* 0x000fe200078e4800 */
[----:B------:R-:W-:Y:S06]  /*1ac0*/  BRA `(.L_x_102) ;  /* 0x00000000000c7947 */ /* 0x000fec0003800000 */
.L_x_95:
[----:B------:R-:W0:Y:S01]  /*1ad0*/  MUFU.RSQ R0, -QNAN ;  /* 0xffc0000000007908 */ /* 0x000e220000001400 */
[----:B------:R-:W-:Y:S05]  /*1ae0*/  BRA `(.L_x_102) ;  /* 0x0000000000047947 */ /* 0x000fea0003800000 */
.L_x_94:
[----:B------:R-:W-:-:S07]  /*1af0*/  FADD.FTZ R0, R0, R3 ;  /* 0x0000000300007221 */ /* 0x000fce0000010000 */
.L_x_102:
[----:B------:R-:W-:Y:S05]  /*1b00*/  BSYNC.RECONVERGENT B1 ;  /* 0x0000000000017941 */ /* 0x000fea0003800200 */
.L_x_92:
[----:B------:R-:W-:Y:S01]  /*1b10*/  HFMA2 R13, -RZ, RZ, 0, 0 ;  /* 0x00000000ff0d7431 */ /* 0x000fe200000001ff */
[----:B0-----:R-:W-:-:S03]  /*1b20*/  MOV R3, R0 ;  /* 0x0000000000037202 */ /* 0x001fc60000000f00 */
[----:B------:R-:W-:Y:S05]  /*1b30*/  RET.REL.NODEC R12 `(_Z22update_centroids_fase3PfiiPi) ;  /* 0xffffffe40c307950 */ /* 0x000fea0003c3ffff */
.L_x_103:
        /* <DEDUP_REMOVED lines=12> */
.L_x_129:


//--------------------- .text._Z22update_centroids_fase2PfS_PiiiS0_ --------------------------
	.section	.text._Z22update_centroids_fase2PfS_PiiiS0_,"ax",@progbits
	.align	128
        .global         _Z22update_centroids_fase2PfS_PiiiS0_
        .type           _Z22update_centroids_fase2PfS_PiiiS0_,@function
        .size           _Z22update_centroids_fase2PfS_PiiiS0_,(.L_x_132 - _Z22update_centroids_fase2PfS_PiiiS0_)
        .other          _Z22update_centroids_fase2PfS_PiiiS0_,@"STO_CUDA_ENTRY STV_DEFAULT"
_Z22update_centroids_fase2PfS_PiiiS0_:
.text._Z22update_centroids_fase2PfS_PiiiS0_:
        /* <DEDUP_REMOVED lines=10> */
[----:B------:R-:W0:Y:S01]  /*00a0*/  LDCU UR4, c[0x0][0x39c] ;  /* 0x00007380ff0477ac */ /* 0x000e220008000800 */
[----:B------:R-:W1:Y:S01]  /*00b0*/  LDCU.64 UR12, c[0x0][0x358] ;  /* 0x00006b00ff0c77ac */ /* 0x000e620008000a00 */
[----:B0-----:R-:W-:-:S09]  /*00c0*/  UISETP.GE.AND UP0, UPT, UR4, 0x1, UPT ;  /* 0x000000010400788c */ /* 0x001fd2000bf06270 */
[----:B-1----:R-:W-:Y:S05]  /*00d0*/  BRA.U !UP0, `(.L_x_104) ;  /* 0x0000000908287547 */ /* 0x002fea000b800000 */
[----:B------:R-:W0:Y:S01]  /*00e0*/  LDCU.64 UR6, c[0x0][0x380] ;  /* 0x00007000ff0677ac */ /* 0x000e220008000a00 */
[----:B------:R-:W-:Y:S02]  /*00f0*/  ULOP3.LUT UR9, UR4, 0x7ffffff0, URZ, 0xc0, !UPT ;  /* 0x7ffffff004097892 */ /* 0x000fe4000f8ec0ff */
[----:B------:R-:W-:Y:S02]  /*0100*/  ULOP3.LUT UR8, UR4, 0xf, URZ, 0xc0, !UPT ;  /* 0x0000000f04087892 */ /* 0x000fe4000f8ec0ff */
[----:B------:R-:W-:Y:S02]  /*0110*/  UIADD3 UR11, UPT, UPT, -UR9, URZ, URZ ;  /* 0x000000ff090b7290 */ /* 0x000fe4000fffe1ff */
[----:B0-----:R-:W-:-:S04]  /*0120*/  UIADD3 UR5, UP0, UPT, UR6, 0x20, URZ ;  /* 0x0000002006057890 */ /* 0x001fc8000ff1e0ff */
[----:B------:R-:W-:Y:S02]  /*0130*/  UIADD3.X UR6, UPT, UPT, URZ, UR7, URZ, UP0, !UPT ;  /* 0x00000007ff067290 */ /* 0x000fe400087fe4ff */
[----:B------:R-:W-:Y:S02]  /*0140*/  ULOP3.LUT UR7, UR4, 0x7, URZ, 0xc0, !UPT ;  /* 0x0000000704077892 */ /* 0x000fe4000f8ec0ff */
[----:B------:R-:W-:-:S12]  /*0150*/  ULOP3.LUT UR4, UR4, 0x3, URZ, 0xc0, !UPT ;  /* 0x0000000304047892 */ /* 0x000fd8000f8ec0ff */
.L_x_110:
[----:B01----:R-:W0:Y:S08]  /*0160*/  LDC.64 R6, c[0x0][0x390] ;  /* 0x0000e400ff067b82 */ /* 0x003e300000000a00 */
[----:B--2-4-:R-:W1:Y:S01]  /*0170*/  LDC.64 R8, c[0x0][0x3a0] ;  /* 0x0000e800ff087b82 */ /* 0x014e620000000a00 */
[----:B---3--:R-:W-:Y:S01]  /*0180*/  HFMA2 R11, -RZ, RZ, 0, 5.9604644775390625e-08 ;  /* 0x00000001ff0b7431 */ /* 0x008fe200000001ff */
[----:B------:R-:W2:Y:S01]  /*0190*/  LDCU UR10, c[0x0][0x39c] ;  /* 0x00007380ff0a77ac */ /* 0x000ea20008000800 */
[----:B0-----:R-:W-:-:S06]  /*01a0*/  IMAD.WIDE R6, R3, 0x4, R6 ;  /* 0x0000000403067825 */ /* 0x001fcc00078e0206 */
[----:B------:R-:W1:Y:S01]  /*01b0*/  LDG.E R7, desc[UR12][R6.64] ;  /* 0x0000000c06077981 */ /* 0x000e62000c1e1900 */
[----:B--2---:R-:W-:Y:S01]  /*01c0*/  UISETP.GE.U32.AND UP0, UPT, UR10, 0x10, UPT ;  /* 0x000000100a00788c */ /* 0x004fe2000bf06070 */
[----:B-1----:R-:W-:-:S05]  /*01d0*/  IMAD.WIDE R8, R7, 0x4, R8 ;  /* 0x0000000407087825 */ /* 0x002fca00078e0208 */
[----:B------:R0:W-:Y:S01]  /*01e0*/  REDG.E.ADD.STRONG.GPU desc[UR12][R8.64], R11 ;  /* 0x0000000b0800798e */ /* 0x0001e2000c12e10c */
[----:B------:R-:W-:Y:S01]  /*01f0*/  MOV R5, RZ ;  /* 0x000000ff00057202 */ /* 0x000fe20000000f00 */
[----:B------:R-:W-:Y:S02]  /*0200*/  IMAD R4, R3, UR10, RZ ;  /* 0x0000000a03047c24 */ /* 0x000fe4000f8e02ff */
[----:B------:R-:W-:Y:S01]  /*0210*/  IMAD R2, R7, UR10, RZ ;  /* 0x0000000a07027c24 */ /* 0x000fe2000f8e02ff */
[----:B------:R-:W-:Y:S06]  /*0220*/  BRA.U !UP0, `(.L_x_105) ;  /* 0x0000000108b87547 */ /* 0x000fec000b800000 */
[----:B------:R-:W-:Y:S01]  /*0230*/  IMAD.MOV.U32 R10, RZ, RZ, R4 ;  /* 0x000000ffff0a7224 */ /* 0x000fe200078e0004 */
[----:B------:R-:W-:Y:S01]  /*0240*/  MOV R5, R2 ;  /* 0x0000000200057202 */ /* 0x000fe20000000f00 */
[----:B0-----:R-:W-:-:S07]  /*0250*/  IMAD.U32 R11, RZ, RZ, UR11 ;  /* 0x0000000bff0b7e24 */ /* 0x001fce000f8e00ff */
.L_x_106:
[----:B------:R-:W-:Y:S01]  /*0260*/  MOV R6, UR5 ;  /* 0x0000000500067c02 */ /* 0x000fe20008000f00 */
[----:B------:R-:W-:Y:S01]  /*0270*/  IMAD.U32 R7, RZ, RZ, UR6 ;  /* 0x00000006ff077e24 */ /* 0x000fe2000f8e00ff */
[----:B----4-:R-:W0:Y:S03]  /*0280*/  LDC.64 R8, c[0x0][0x388] ;  /* 0x0000e200ff087b82 */ /* 0x010e260000000a00 */
[----:B------:R-:W-:-:S05]  /*0290*/  IMAD.WIDE R6, R10, 0x4, R6 ;  /* 0x000000040a067825 */ /* 0x000fca00078e0206 */
[----:B------:R-:W2:Y:S01]  /*02a0*/  LDG.E R13, desc[UR12][R6.64+-0x20] ;  /* 0xffffe00c060d7981 */ /* 0x000ea2000c1e1900 */
[----:B0-----:R-:W-:-:S05]  /*02b0*/  IMAD.WIDE R8, R5, 0x4, R8 ;  /* 0x0000000405087825 */ /* 0x001fca00078e0208 */
[----:B--2---:R0:W-:Y:S04]  /*02c0*/  REDG.E.ADD.F32.FTZ.RN.STRONG.GPU desc[UR12][R8.64], R13 ;  /* 0x0000000d080079a6 */ /* 0x0041e8000c12f30c */
[----:B------:R-:W2:Y:S04]  /*02d0*/  LDG.E R15, desc[UR12][R6.64+-0x1c] ;  /* 0xffffe40c060f7981 */ /* 0x000ea8000c1e1900 */
[----:B--2---:R1:W-:Y:S04]  /*02e0*/  REDG.E.ADD.F32.FTZ.RN.STRONG.GPU desc[UR12][R8.64+0x4], R15 ;  /* 0x0000040f080079a6 */ /* 0x0043e8000c12f30c */
[----:B------:R-:W2:Y:S04]  /*02f0*/  LDG.E R17, desc[UR12][R6.64+-0x18] ;  /* 0xffffe80c06117981 */ /* 0x000ea8000c1e1900 */
[----:B--2---:R2:W-:Y:S04]  /*0300*/  REDG.E.ADD.F32.FTZ.RN.STRONG.GPU desc[UR12][R8.64+0x8], R17 ;  /* 0x00000811080079a6 */ /* 0x0045e8000c12f30c */
[----:B------:R-:W3:Y:S04]  /*0310*/  LDG.E R19, desc[UR12][R6.64+-0x14] ;  /* 0xffffec0c06137981 */ /* 0x000ee8000c1e1900 */
[----:B---3--:R3:W-:Y:S04]  /*0320*/  REDG.E.ADD.F32.FTZ.RN.STRONG.GPU desc[UR12][R8.64+0xc], R19 ;  /* 0x00000c13080079a6 */ /* 0x0087e8000c12f30c */
[----:B------:R-:W4:Y:S04]  /*0330*/  LDG.E R21, desc[UR12][R6.64+-0x10] ;  /* 0xfffff00c06157981 */ /* 0x000f28000c1e1900 */
[----:B----4-:R4:W-:Y:S04]  /*0340*/  REDG.E.ADD.F32.FTZ.RN.STRONG.GPU desc[UR12][R8.64+0x10], R21 ;  /* 0x00001015080079a6 */ /* 0x0109e8000c12f30c */
[----:B------:R-:W5:Y:S04]  /*0350*/  LDG.E R23, desc[UR12][R6.64+-0xc] ;  /* 0xfffff40c06177981 */ /* 0x000f68000c1e1900 */
[----:B-----5:R5:W-:Y:S04]  /*0360*/  REDG.E.ADD.F32.FTZ.RN.STRONG.GPU desc[UR12][R8.64+0x14], R23 ;  /* 0x00001417080079a6 */ /* 0x020be8000c12f30c */
[----:B0-----:R-:W2:Y:S04]  /*0370*/  LDG.E R13, desc[UR12][R6.64+-0x8] ;  /* 0xfffff80c060d7981 */ /* 0x001ea8000c1e1900 */
[----:B--2---:R0:W-:Y:S04]  /*0380*/  REDG.E.ADD.F32.FTZ.RN.STRONG.GPU desc[UR12][R8.64+0x18], R13 ;  /* 0x0000180d080079a6 */ /* 0x0041e8000c12f30c */
[----:B-1----:R-:W2:Y:S04]  /*0390*/  LDG.E R15, desc[UR12][R6.64+-0x4] ;  /* 0xfffffc0c060f7981 */ /* 0x002ea8000c1e1900 */
[----:B--2---:R1:W-:Y:S04]  /*03a0*/  REDG.E.ADD.F32.FTZ.RN.STRONG.GPU desc[UR12][R8.64+0x1c], R15 ;  /* 0x00001c0f080079a6 */ /* 0x0043e8000c12f30c */
[----:B------:R-:W2:Y:S04]  /*03b0*/  LDG.E R17, desc[UR12][R6.64] ;  /* 0x0000000c06117981 */ /* 0x000ea8000c1e1900 */
[----:B--2---:R2:W-:Y:S04]  /*03c0*/  REDG.E.ADD.F32.FTZ.RN.STRONG.GPU desc[UR12][R8.64+0x20], R17 ;  /* 0x00002011080079a6 */ /* 0x0045e8000c12f30c */
[----:B---3--:R-:W3:Y:S04]  /*03d0*/  LDG.E R19, desc[UR12][R6.64+0x4] ;  /* 0x0000040c06137981 */ /* 0x008ee8000c1e1900 */
[----:B---3--:R3:W-:Y:S04]  /*03e0*/  REDG.E.ADD.F32.FTZ.RN.STRONG.GPU desc[UR12][R8.64+0x24], R19 ;  /* 0x00002413080079a6 */ /* 0x0087e8000c12f30c */
[----:B----4-:R-:W4:Y:S04]  /*03f0*/  LDG.E R21, desc[UR12][R6.64+0x8] ;  /* 0x0000080c06157981 */ /* 0x010f28000c1e1900 */
[----:B----4-:R4:W-:Y:S04]  /*0400*/  REDG.E.ADD.F32.FTZ.RN.STRONG.GPU desc[UR12][R8.64+0x28], R21 ;  /* 0x00002815080079a6 */ /* 0x0109e8000c12f30c */
[----:B-----5:R-:W5:Y:S04]  /*0410*/  LDG.E R23, desc[UR12][R6.64+0xc] ;  /* 0x00000c0c06177981 */ /* 0x020f68000c1e1900 */
[----:B-----5:R4:W-:Y:S04]  /*0420*/  REDG.E.ADD.F32.FTZ.RN.STRONG.GPU desc[UR12][R8.64+0x2c], R23 ;  /* 0x00002c17080079a6 */ /* 0x0209e8000c12f30c */
[----:B0-----:R-:W5:Y:S04]  /*0430*/  LDG.E R13, desc[UR12][R6.64+0x10] ;  /* 0x0000100c060d7981 */ /* 0x001f68000c1e1900 */
[----:B-----5:R4:W-:Y:S04]  /*0440*/  REDG.E.ADD.F32.FTZ.RN.STRONG.GPU desc[UR12][R8.64+0x30], R13 ;  /* 0x0000300d080079a6 */ /* 0x0209e8000c12f30c */
[----:B-1----:R-:W5:Y:S04]  /*0450*/  LDG.E R15, desc[UR12][R6.64+0x14] ;  /* 0x0000140c060f7981 */ /* 0x002f68000c1e1900 */
[----:B-----5:R4:W-:Y:S04]  /*0460*/  REDG.E.ADD.F32.FTZ.RN.STRONG.GPU desc[UR12][R8.64+0x34], R15 ;  /* 0x0000340f080079a6 */ /* 0x0209e8000c12f30c */
[----:B--2---:R-:W2:Y:S01]  /*0470*/  LDG.E R17, desc[UR12][R6.64+0x18] ;  /* 0x0000180c06117981 */ /* 0x004ea2000c1e1900 */
[----:B------:R-:W-:-:S04]  /*0480*/  IADD3 R11, PT, PT, R11, 0x10, RZ ;  /* 0x000000100b0b7810 */ /* 0x000fc80007ffe0ff */
[----:B------:R-:W-:Y:S01]  /*0490*/  ISETP.NE.AND P0, PT, R11, RZ, PT ;  /* 0x000000ff0b00720c */ /* 0x000fe20003f05270 */
[----:B--2---:R4:W-:Y:S04]  /*04a0*/  REDG.E.ADD.F32.FTZ.RN.STRONG.GPU desc[UR12][R8.64+0x38], R17 ;  /* 0x00003811080079a6 */ /* 0x0049e8000c12f30c */
[----:B---3--:R-:W2:Y:S01]  /*04b0*/  LDG.E R19, desc[UR12][R6.64+0x1c] ;  /* 0x00001c0c06137981 */ /* 0x008ea2000c1e1900 */
[----:B------:R-:W-:Y:S01]  /*04c0*/  IADD3 R5, PT, PT, R5, 0x10, RZ ;  /* 0x0000001005057810 */ /* 0x000fe20007ffe0ff */
[----:B------:R-:W-:Y:S02]  /*04d0*/  VIADD R10, R10, 0x10 ;  /* 0x000000100a0a7836 */ /* 0x000fe40000000000 */
[----:B--2---:R4:W-:Y:S04]  /*04e0*/  REDG.E.ADD.F32.FTZ.RN.STRONG.GPU desc[UR12][R8.64+0x3c], R19 ;  /* 0x00003c13080079a6 */ /* 0x0049e8000c12f30c */
[----:B------:R-:W-:Y:S05]  /*04f0*/  @P0 BRA `(.L_x_106) ;  /* 0xfffffffc00580947 */ /* 0x000fea000383ffff */
[----:B------:R-:W-:-:S07]  /*0500*/  MOV R5, UR9 ;  /* 0x0000000900057c02 */ /* 0x000fce0008000f00 */
.L_x_105:
[----:B------:R-:W-:-:S09]  /*0510*/  UISETP.NE.AND UP0, UPT, UR8, URZ, UPT ;  /* 0x000000ff0800728c */ /* 0x000fd2000bf05270 */
[----:B------:R-:W-:Y:S05]  /*0520*/  BRA.U !UP0, `(.L_x_107) ;  /* 0x0000000508007547 */ /* 0x000fea000b800000 */
[----:B------:R-:W-:Y:S02]  /*0530*/  UIADD3 UR10, UPT, UPT, UR8, -0x1, URZ ;  /* 0xffffffff080a7890 */ /* 0x000fe4000fffe0ff */
[----:B------:R-:W-:Y:S02]  /*0540*/  UISETP.NE.AND UP1, UPT, UR7, URZ, UPT ;  /* 0x000000ff0700728c */ /* 0x000fe4000bf25270 */
[----:B------:R-:W-:-:S09]  /*0550*/  UISETP.GE.U32.AND UP0, UPT, UR10, 0x7, UPT ;  /* 0x000000070a00788c */ /* 0x000fd2000bf06070 */
[----:B------:R-:W-:Y:S05]  /*0560*/  BRA.U !UP0, `(.L_x_108) ;  /* 0x00000001085c7547 */ /* 0x000fea000b800000 */
[----:B------:R-:W1:Y:S01]  /*0570*/  LDC.64 R6, c[0x0][0x380] ;  /* 0x0000e000ff067b82 */ /* 0x000e620000000a00 */
[----:B0---4-:R-:W-:-:S05]  /*0580*/  IADD3 R9, PT, PT, R4, R5, RZ ;  /* 0x0000000504097210 */ /* 0x011fca0007ffe0ff */
[----:B-1----:R-:W-:Y:S02]  /*0590*/  IMAD.WIDE R6, R9, 0x4, R6 ;  /* 0x0000000409067825 */ /* 0x002fe400078e0206 */
[----:B------:R-:W0:Y:S03]  /*05a0*/  LDC.64 R8, c[0x0][0x388] ;  /* 0x0000e200ff087b82 */ /* 0x000e260000000a00 */
[----:B------:R-:W2:Y:S01]  /*05b0*/  LDG.E R13, desc[UR12][R6.64] ;  /* 0x0000000c060d7981 */ /* 0x000ea2000c1e1900 */
[----:B------:R-:W-:-:S04]  /*05c0*/  IMAD.IADD R11, R2, 0x1, R5 ;  /* 0x00000001020b7824 */ /* 0x000fc800078e0205 */
        /* <DEDUP_REMOVED lines=8> */
[----:B------:R-:W3:Y:S04]  /*0650*/  LDG.E R19, desc[UR12][R6.64+0x10] ;  /* 0x0000100c06137981 */ /* 0x000ee8000c1e1900 */
[----:B---3--:R2:W-:Y:S04]  /*0660*/  REDG.E.ADD.F32.FTZ.RN.STRONG.GPU desc[UR12][R8.64+0x10], R19 ;  /* 0x00001013080079a6 */ /* 0x0085e8000c12f30c */
[----:B------:R-:W3:Y:S04]  /*0670*/  LDG.E R21, desc[UR12][R6.64+0x14] ;  /* 0x0000140c06157981 */ /* 0x000ee8000c1e1900 */
[----:B---3--:R2:W-:Y:S04]  /*0680*/  REDG.E.ADD.F32.FTZ.RN.STRONG.GPU desc[UR12][R8.64+0x14], R21 ;  /* 0x00001415080079a6 */ /* 0x0085e8000c12f30c */
[----:B0-----:R-:W3:Y:S04]  /*0690*/  LDG.E R13, desc[UR12][R6.64+0x18] ;  /* 0x0000180c060d7981 */ /* 0x001ee8000c1e1900 */
[----:B---3--:R2:W-:Y:S04]  /*06a0*/  REDG.E.ADD.F32.FTZ.RN.STRONG.GPU desc[UR12][R8.64+0x18], R13 ;  /* 0x0000180d080079a6 */ /* 0x0085e8000c12f30c */
[----:B-1----:R-:W3:Y:S01]  /*06b0*/  LDG.E R11, desc[UR12][R6.64+0x1c] ;  /* 0x00001c0c060b7981 */ /* 0x002ee2000c1e1900 */
[----:B------:R-:W-:-:S03]  /*06c0*/  IADD3 R5, PT, PT, R5, 0x8, RZ ;  /* 0x0000000805057810 */ /* 0x000fc60007ffe0ff */
[----:B---3--:R2:W-:Y:S04]  /*06d0*/  REDG.E.ADD.F32.FTZ.RN.STRONG.GPU desc[UR12][R8.64+0x1c], R11 ;  /* 0x00001c0b080079a6 */ /* 0x0085e8000c12f30c */
.L_x_108:
[----:B------:R-:W-:Y:S05]  /*06e0*/  BRA.U !UP1, `(.L_x_107) ;  /* 0x0000000109907547 */ /* 0x000fea000b800000 */
[----:B------:R-:W-:Y:S02]  /*06f0*/  UIADD3 UR10, UPT, UPT, UR7, -0x1, URZ ;  /* 0xffffffff070a7890 */ /* 0x000fe4000fffe0ff */
[----:B------:R-:W-:Y:S02]  /*0700*/  UISETP.NE.AND UP1, UPT, UR4, URZ, UPT ;  /* 0x000000ff0400728c */ /* 0x000fe4000bf25270 */
[----:B------:R-:W-:-:S09]  /*0710*/  UISETP.GE.U32.AND UP0, UPT, UR10, 0x3, UPT ;  /* 0x000000030a00788c */ /* 0x000fd2000bf06070 */
[----:B------:R-:W-:Y:S05]  /*0720*/  BRA.U !UP0, `(.L_x_109) ;  /* 0x00000001083c7547 */ /* 0x000fea000b800000 */
[----:B------:R-:W1:Y:S01]  /*0730*/  LDC.64 R6, c[0x0][0x380] ;  /* 0x0000e000ff067b82 */ /* 0x000e620000000a00 */
[----:B0-2-4-:R-:W-:-:S05]  /*0740*/  IADD3 R9, PT, PT, R4, R5, RZ ;  /* 0x0000000504097210 */ /* 0x015fca0007ffe0ff */
        /* <DEDUP_REMOVED lines=10> */
[----:B------:R-:W2:Y:S01]  /*07f0*/  LDG.E R17, desc[UR12][R8.64+0xc] ;  /* 0x00000c0c08117981 */ /* 0x000ea2000c1e1900 */
[----:B------:R-:W-:-:S03]  /*0800*/  IADD3 R5, PT, PT, R5, 0x4, RZ ;  /* 0x0000000405057810 */ /* 0x000fc60007ffe0ff */
[----:B--2---:R1:W-:Y:S04]  /*0810*/  REDG.E.ADD.F32.FTZ.RN.STRONG.GPU desc[UR12][R6.64+0xc], R17 ;  /* 0x00000c11060079a6 */ /* 0x0043e8000c12f30c */
.L_x_109:
[----:B------:R-:W-:Y:S05]  /*0820*/  BRA.U !UP1, `(.L_x_107) ;  /* 0x0000000109407547 */ /* 0x000fea000b800000 */
[----:B-1----:R-:W1:Y:S01]  /*0830*/  LDC.64 R6, c[0x0][0x380] ;  /* 0x0000e000ff067b82 */ /* 0x002e620000000a00 */
[----:B0-2-4-:R-:W-:-:S05]  /*0840*/  IADD3 R9, PT, PT, R4, R5, RZ ;  /* 0x0000000504097210 */ /* 0x015fca0007ffe0ff */
[----:B-1----:R-:W-:Y:S02]  /*0850*/  IMAD.WIDE R6, R9, 0x4, R6 ;  /* 0x0000000409067825 */ /* 0x002fe400078e0206 */
[----:B------:R-:W0:Y:S03]  /*0860*/  LDC.64 R8, c[0x0][0x388] ;  /* 0x0000e200ff087b82 */ /* 0x000e260000000a00 */
[----:B------:R-:W2:Y:S01]  /*0870*/  LDG.E R11, desc[UR12][R6.64] ;  /* 0x0000000c060b7981 */ /* 0x000ea2000c1e1900 */
[----:B------:R-:W-:-:S04]  /*0880*/  IMAD.IADD R5, R2, 0x1, R5 ;  /* 0x0000000102057824 */ /* 0x000fc800078e0205 */
[----:B0-----:R-:W-:-:S05]  /*0890*/  IMAD.WIDE R4, R5, 0x4, R8 ;  /* 0x0000000405047825 */ /* 0x001fca00078e0208 */
[----:B--2---:R3:W-:Y:S01]  /*08a0*/  REDG.E.ADD.F32.FTZ.RN.STRONG.GPU desc[UR12][R4.64], R11 ;  /* 0x0000000b040079a6 */ /* 0x0047e2000c12f30c */
[----:B------:R-:W-:-:S09]  /*08b0*/  UISETP.NE.AND UP0, UPT, UR4, 0x1, UPT ;  /* 0x000000010400788c */ /* 0x000fd2000bf05270 */
[----:B------:R-:W-:Y:S05]  /*08c0*/  BRA.U !UP0, `(.L_x_107) ;  /* 0x0000000108187547 */ /* 0x000fea000b800000 */
[----:B------:R-:W2:Y:S01]  /*08d0*/  LDG.E R9, desc[UR12][R6.64+0x4] ;  /* 0x0000040c06097981 */ /* 0x000ea2000c1e1900 */
[----:B------:R-:W-:-:S03]  /*08e0*/  UISETP.NE.AND UP0, UPT, UR4, 0x2, UPT ;  /* 0x000000020400788c */ /* 0x000fc6000bf05270 */
[----:B--2---:R0:W-:Y:S06]  /*08f0*/  REDG.E.ADD.F32.FTZ.RN.STRONG.GPU desc[UR12][R4.64+0x4], R9 ;  /* 0x00000409040079a6 */ /* 0x0041ec000c12f30c */
[----:B------:R-:W-:Y:S05]  /*0900*/  BRA.U !UP0, `(.L_x_107) ;  /* 0x0000000108087547 */ /* 0x000fea000b800000 */
[----:B------:R-:W2:Y:S04]  /*0910*/  LDG.E R7, desc[UR12][R6.64+0x8] ;  /* 0x0000080c06077981 */ /* 0x000ea8000c1e1900 */
[----:B--2---:R1:W-:Y:S02]  /*0920*/  REDG.E.ADD.F32.FTZ.RN.STRONG.GPU desc[UR12][R4.64+0x8], R7 ;  /* 0x00000807040079a6 */ /* 0x0043e4000c12f30c */
.L_x_107:
[----:B------:R-:W5:Y:S01]  /*0930*/  LDCU UR10, c[0x0][0x398] ;  /* 0x00007300ff0a77ac */ /* 0x000f620008000800 */
[----:B------:R-:W-:-:S04]  /*0940*/  IADD3 R3, PT, PT, R0, R3, RZ ;  /* 0x0000000300037210 */ /* 0x000fc80007ffe0ff */
[----:B-----5:R-:W-:-:S13]  /*0950*/  ISETP.GE.AND P0, PT, R3, UR10, PT ;  /* 0x0000000a03007c0c */ /* 0x020fda000bf06270 */
[----:B------:R-:W-:Y:S05]  /*0960*/  @!P0 BRA `(.L_x_110) ;  /* 0xfffffff400fc8947 */ /* 0x000fea000383ffff */
[----:B------:R-:W-:Y:S05]  /*0970*/  EXIT ;  /* 0x000000000000794d */ /* 0x000fea0003800000 */
.L_x_104:
[----:B------:R-:W0:Y:S01]  /*0980*/  I2F.U32.RP R6, R0 ;  /* 0x0000000000067306 */ /* 0x000e220000209000 */
[C---:B------:R-:W-:Y:S01]  /*0990*/  IADD3 R2, PT, PT, R0.reuse, R3, RZ ;  /* 0x0000000300027210 */ /* 0x040fe20007ffe0ff */
[----:B------:R-:W-:Y:S01]  /*09a0*/  IMAD.MOV R9, RZ, RZ, -R0 ;  /* 0x000000ffff097224 */ /* 0x000fe200078e0a00 */
[----:B------:R-:W-:Y:S01]  /*09b0*/  ISETP.NE.U32.AND P2, PT, R0, RZ, PT ;  /* 0x000000ff0000720c */ /* 0x000fe20003f45070 */
[----:B------:R-:W-:Y:S01]  /*09c0*/  BSSY.RECONVERGENT B0, `(.L_x_111) ;  /* 0x0000029000007945 */ /* 0x000fe20003800200 */
[C---:B------:R-:W-:Y:S02]  /*09d0*/  ISETP.GE.AND P0, PT, R2.reuse, UR6, PT ;  /* 0x0000000602007c0c */ /* 0x040fe4000bf06270 */
[----:B------:R-:W-:Y:S02]  /*09e0*/  VIMNMX R7, PT, PT, R2, UR6, !PT ;  /* 0x0000000602077c48 */ /* 0x000fe4000ffe0100 */
[----:B------:R-:W-:-:S04]  /*09f0*/  SEL R8, RZ, 0x1, P0 ;  /* 0x00000001ff087807 */ /* 0x000fc80000000000 */
[----:B------:R-:W-:Y:S01]  /*0a00*/  IADD3 R7, PT, PT, R7, -R2, -R8 ;  /* 0x8000000207077210 */ /* 0x000fe20007ffe808 */
[----:B0-----:R-:W0:Y:S02]  /*0a10*/  MUFU.RCP R6, R6 ;  /* 0x0000000600067308 */ /* 0x001e240000001000 */
[----:B0-----:R-:W-:-:S06]  /*0a20*/  IADD3 R4, PT, PT, R6, 0xffffffe, RZ ;  /* 0x0ffffffe06047810 */ /* 0x001fcc0007ffe0ff */
[----:B------:R0:W1:Y:S02]  /*0a30*/  F2I.FTZ.U32.TRUNC.NTZ R5, R4 ;  /* 0x0000000400057305 */ /* 0x000064000021f000 */
[----:B0-----:R-:W-:Y:S02]  /*0a40*/  HFMA2 R4, -RZ, RZ, 0, 0 ;  /* 0x00000000ff047431 */ /* 0x001fe400000001ff */
[----:B-1----:R-:W-:-:S04]  /*0a50*/  IMAD R9, R9, R5, RZ ;  /* 0x0000000509097224 */ /* 0x002fc800078e02ff */
[----:B------:R-:W-:Y:S02]  /*0a60*/  IMAD.HI.U32 R6, R5, R9, R4 ;  /* 0x0000000905067227 */ /* 0x000fe400078e0004 */
[----:B------:R-:W0:Y:S04]  /*0a70*/  LDC.64 R4, c[0x0][0x3a0] ;  /* 0x0000e800ff047b82 */ /* 0x000e280000000a00 */
[----:B------:R-:W-:-:S04]  /*0a80*/  IMAD.HI.U32 R9, R6, R7, RZ ;  /* 0x0000000706097227 */ /* 0x000fc800078e00ff */
[----:B------:R-:W-:-:S04]  /*0a90*/  IMAD.MOV R2, RZ, RZ, -R9 ;  /* 0x000000ffff027224 */ /* 0x000fc800078e0a09 */
[----:B------:R-:W-:-:S05]  /*0aa0*/  IMAD R7, R0, R2, R7 ;  /* 0x0000000200077224 */ /* 0x000fca00078e0207 */
[----:B------:R-:W-:-:S13]  /*0ab0*/  ISETP.GE.U32.AND P0, PT, R7, R0, PT ;  /* 0x000000000700720c */ /* 0x000fda0003f06070 */
[----:B------:R-:W-:Y:S02]  /*0ac0*/  @P0 IADD3 R7, PT, PT, -R0, R7, RZ ;  /* 0x0000000700070210 */ /* 0x000fe40007ffe1ff */
[----:B------:R-:W-:Y:S02]  /*0ad0*/  @P0 IADD3 R9, PT, PT, R9, 0x1, RZ ;  /* 0x0000000109090810 */ /* 0x000fe40007ffe0ff */
[-C--:B------:R-:W-:Y:S02]  /*0ae0*/  ISETP.GE.U32.AND P1, PT, R7, R0.reuse, PT ;  /* 0x000000000700720c */ /* 0x080fe40003f26070 */
[----:B------:R-:W1:Y:S11]  /*0af0*/  LDC.64 R6, c[0x0][0x390] ;  /* 0x0000e400ff067b82 */ /* 0x000e760000000a00 */
[----:B------:R-:W-:Y:S01]  /*0b00*/  @P1 VIADD R9, R9, 0x1 ;  /* 0x0000000109091836 */ /* 0x000fe20000000000 */
[----:B------:R-:W-:-:S04]  /*0b10*/  @!P2 LOP3.LUT R9, RZ, R0, RZ, 0x33, !PT ;  /* 0x00000000ff09a212 */ /* 0x000fc800078e33ff */
[----:B------:R-:W-:-:S04]  /*0b20*/  IADD3 R2, PT, PT, R8, R9, RZ ;  /* 0x0000000908027210 */ /* 0x000fc80007ffe0ff */
[C---:B------:R-:W-:Y:S02]  /*0b30*/  LOP3.LUT R8, R2.reuse, 0x3, RZ, 0xc0, !PT ;  /* 0x0000000302087812 */ /* 0x040fe400078ec0ff */
[----:B------:R-:W-:Y:S02]  /*0b40*/  ISETP.GE.U32.AND P1, PT, R2, 0x3, PT ;  /* 0x000000030200780c */ /* 0x000fe40003f26070 */
[----:B------:R-:W-:-:S13]  /*0b50*/  ISETP.NE.AND P0, PT, R8, 0x3, PT ;  /* 0x000000030800780c */ /* 0x000fda0003f05270 */
[----:B0-----:R-:W-:Y:S05]  /*0b60*/  @!P0 BRA `(.L_x_112) ;  /* 0x0000000000388947 */ /* 0x001fea0003800000 */
[----:B------:R-:W0:Y:S01]  /*0b70*/  LDC.64 R12, c[0x0][0x390] ;  /* 0x0000e400ff0c7b82 */ /* 0x000e220000000a00 */
[----:B------:R-:W-:Y:S01]  /*0b80*/  IADD3 R2, PT, PT, R2, 0x1, RZ ;  /* 0x0000000102027810 */ /* 0x000fe20007ffe0ff */
[----:B------:R-:W-:-:S03]  /*0b90*/  IMAD.MOV.U32 R16, RZ, RZ, RZ ;  /* 0x000000ffff107224 */ /* 0x000fc600078e00ff */
[----:B------:R-:W-:-:S03]  /*0ba0*/  LOP3.LUT R17, R2, 0x3, RZ, 0xc0, !PT ;  /* 0x0000000302117812 */ /* 0x000fc600078ec0ff */
[----:B------:R-:W2:Y:S04]  /*0bb0*/  LDC.64 R14, c[0x0][0x3a0] ;  /* 0x0000e800ff0e7b82 */ /* 0x000ea80000000a00 */
.L_x_113:
[----:B0-----:R-:W-:-:S06]  /*0bc0*/  IMAD.WIDE R8, R3, 0x4, R12 ;  /* 0x0000000403087825 */ /* 0x001fcc00078e020c */
[----:B------:R-:W2:Y:S01]  /*0bd0*/  LDG.E R9, desc[UR12][R8.64] ;  /* 0x0000000c08097981 */ /* 0x000ea2000c1e1900 */
[----:B------:R-:W-:Y:S02]  /*0be0*/  IADD3 R16, PT, PT, R16, 0x1, RZ ;  /* 0x0000000110107810 */ /* 0x000fe40007ffe0ff */
[----:B---3--:R-:W-:Y:S02]  /*0bf0*/  MOV R19, 0x1 ;  /* 0x0000000100137802 */ /* 0x008fe40000000f00 */
[----:B------:R-:W-:Y:S01]  /*0c00*/  ISETP.NE.AND P0, PT, R16, R17, PT ;  /* 0x000000111000720c */ /* 0x000fe20003f05270 */
[----:B------:R-:W-:Y:S02]  /*0c10*/  IMAD.IADD R3, R0, 0x1, R3 ;  /* 0x0000000100037824 */ /* 0x000fe400078e0203 */
[----:B--2---:R-:W-:-:S05]  /*0c20*/  IMAD.WIDE R10, R9, 0x4, R14 ;  /* 0x00000004090a7825 */ /* 0x004fca00078e020e */
[----:B------:R3:W-:Y:S05]  /*0c30*/  REDG.E.ADD.STRONG.GPU desc[UR12][R10.64], R19 ;  /* 0x000000130a00798e */ /* 0x0007ea000c12e10c */
[----:B------:R-:W-:Y:S05]  /*0c40*/  @P0 BRA `(.L_x_113) ;  /* 0xfffffffc00dc0947 */ /* 0x000fea000383ffff */
.L_x_112:
[----:B------:R-:W-:Y:S05]  /*0c50*/  BSYNC.RECONVERGENT B0 ;  /* 0x0000000000007941 */ /* 0x000fea0003800200 */
.L_x_111:
[----:B------:R-:W-:Y:S05]  /*0c60*/  @!P1 EXIT ;  /* 0x000000000000994d */ /* 0x000fea0003800000 */
.L_x_114:
[----:B-1-3--:R-:W-:-:S05]  /*0c70*/  IMAD.WIDE R18, R3, 0x4, R6 ;  /* 0x0000000403127825 */ /* 0x00afca00078e0206 */
[----:B0-----:R-:W2:Y:S01]  /*0c80*/  LDG.E R9, desc[UR12][R18.64] ;  /* 0x0000000c12097981 */ /* 0x001ea2000c1e1900 */
[----:B------:R-:W-:Y:S02]  /*0c90*/  HFMA2 R23, -RZ, RZ, 0, 5.9604644775390625e-08 ;  /* 0x00000001ff177431 */ /* 0x000fe400000001ff */
[----:B------:R-:W-:-:S04]  /*0ca0*/  IMAD.WIDE R10, R0, 0x4, R18 ;  /* 0x00000004000a7825 */ /* 0x000fc800078e0212 */
[----:B--2---:R-:W-:-:S05]  /*0cb0*/  IMAD.WIDE R8, R9, 0x4, R4 ;  /* 0x0000000409087825 */ /* 0x004fca00078e0204 */
[----:B------:R0:W-:Y:S04]  /*0cc0*/  REDG.E.ADD.STRONG.GPU desc[UR12][R8.64], R23 ;  /* 0x000000170800798e */ /* 0x0001e8000c12e10c */
[----:B------:R-:W2:Y:S01]  /*0cd0*/  LDG.E R13, desc[UR12][R10.64] ;  /* 0x0000000c0a0d7981 */ /* 0x000ea2000c1e1900 */
[----:B------:R-:W-:-:S04]  /*0ce0*/  IMAD.WIDE R14, R0, 0x4, R10 ;  /* 0x00000004000e7825 */ /* 0x000fc800078e020a */
[----:B--2---:R-:W-:-:S05]  /*0cf0*/  IMAD.WIDE R12, R13, 0x4, R4 ;  /* 0x000000040d0c7825 */ /* 0x004fca00078e0204 */
[----:B------:R0:W-:Y:S04]  /*0d00*/  REDG.E.ADD.STRONG.GPU desc[UR12][R12.64], R23 ;  /* 0x000000170c00798e */ /* 0x0001e8000c12e10c */
[----:B------:R-:W2:Y:S01]  /*0d10*/  LDG.E R17, desc[UR12][R14.64] ;  /* 0x0000000c0e117981 */ /* 0x000ea2000c1e1900 */
[C---:B------:R-:W-:Y:S01]  /*0d20*/  IMAD.WIDE R18, R0.reuse, 0x4, R14 ;  /* 0x0000000400127825 */ /* 0x040fe200078e020e */
[----:B------:R-:W-:-:S03]  /*0d30*/  LEA R3, R0, R3, 0x2 ;  /* 0x0000000300037211 */ /* 0x000fc600078e10ff */
[----:B--2---:R-:W-:-:S05]  /*0d40*/  IMAD.WIDE R16, R17, 0x4, R4 ;  /* 0x0000000411107825 */ /* 0x004fca00078e0204 */
[----:B------:R0:W-:Y:S04]  /*0d50*/  REDG.E.ADD.STRONG.GPU desc[UR12][R16.64], R23 ;  /* 0x000000171000798e */ /* 0x0001e8000c12e10c */
[----:B------:R-:W2:Y:S01]  /*0d60*/  LDG.E R19, desc[UR12][R18.64] ;  /* 0x0000000c12137981 */ /* 0x000ea2000c1e1900 */
[----:B------:R-:W-:Y:S01]  /*0d70*/  ISETP.GE.AND P0, PT, R3, UR6, PT ;  /* 0x0000000603007c0c */ /* 0x000fe2000bf06270 */
[----:B--2---:R-:W-:-:S05]  /*0d80*/  IMAD.WIDE R20, R19, 0x4, R4 ;  /* 0x0000000413147825 */ /* 0x004fca00078e0204 */
[----:B------:R0:W-:Y:S07]  /*0d90*/  REDG.E.ADD.STRONG.GPU desc[UR12][R20.64], R23 ;  /* 0x000000171400798e */ /* 0x0001ee000c12e10c */
[----:B------:R-:W-:Y:S05]  /*0da0*/  @!P0 BRA `(.L_x_114) ;  /* 0xfffffffc00b08947 */ /* 0x000fea000383ffff */
[----:B------:R-:W-:Y:S05]  /*0db0*/  EXIT ;  /* 0x000000000000794d */ /* 0x000fea0003800000 */
.L_x_115:
        /* <DEDUP_REMOVED lines=12> */
.L_x_132:


//--------------------- .text._Z22update_centroids_fase1PfiiPi --------------------------
	.section	.text._Z22update_centroids_fase1PfiiPi,"ax",@progbits
	.align	128
        .global         _Z22update_centroids_fase1PfiiPi
        .type           _Z22update_centroids_fase1PfiiPi,@function
        .size           _Z22update_centroids_fase1PfiiPi,(.L_x_133 - _Z22update_centroids_fase1PfiiPi)
        .other          _Z22update_centroids_fase1PfiiPi,@"STO_CUDA_ENTRY STV_DEFAULT"
_Z22update_centroids_fase1PfiiPi:
.text._Z22update_centroids_fase1PfiiPi:
        /* <DEDUP_REMOVED lines=12> */
[----:B0-----:R-:W-:-:S13]  /*00c0*/  ISETP.GE.AND P0, PT, R4, 0x1, PT ;  /* 0x000000010400780c */ /* 0x001fda0003f06270 */
[----:B-1----:R-:W-:Y:S05]  /*00d0*/  @!P0 BRA `(.L_x_116) ;  /* 0x0000000400048947 */ /* 0x002fea0003800000 */
[----:B------:R-:W0:Y:S01]  /*00e0*/  LDCU.64 UR4, c[0x0][0x380] ;  /* 0x00007000ff0477ac */ /* 0x000e220008000a00 */
[----:B------:R-:W-:-:S05]  /*00f0*/  LOP3.LUT R12, R4, 0x7, RZ, 0xc0, !PT ;  /* 0x00000007040c7812 */ /* 0x000fca00078ec0ff */
[----:B------:R-:W-:-:S05]  /*0100*/  VIADD R2, R12, 0xffffffff ;  /* 0xffffffff0c027836 */ /* 0x000fca0000000000 */
[----:B------:R-:W-:Y:S02]  /*0110*/  ISETP.GE.U32.AND P0, PT, R2, 0x3, PT ;  /* 0x000000030200780c */ /* 0x000fe40003f06070 */
[C---:B------:R-:W-:Y:S02]  /*0120*/  LOP3.LUT R2, R4.reuse, 0x7ffffff8, RZ, 0xc0, !PT ;  /* 0x7ffffff804027812 */ /* 0x040fe400078ec0ff */
[----:B------:R-:W-:Y:S01]  /*0130*/  LOP3.LUT R4, R4, 0x3, RZ, 0xc0, !PT ;  /* 0x0000000304047812 */ /* 0x000fe200078ec0ff */
[----:B0-----:R-:W-:Y:S02]  /*0140*/  UIADD3 UR4, UP0, UPT, UR4, 0x10, URZ ;  /* 0x0000001004047890 */ /* 0x001fe4000ff1e0ff */
[----:B------:R-:W-:Y:S02]  /*0150*/  IMAD.MOV R5, RZ, RZ, -R2 ;  /* 0x000000ffff057224 */ /* 0x000fe400078e0a02 */
[----:B------:R-:W-:-:S12]  /*0160*/  UIADD3.X UR5, UPT, UPT, URZ, UR5, URZ, UP0, !UPT ;  /* 0x00000005ff057290 */ /* 0x000fd800087fe4ff */
.L_x_121:
[----:B012---:R-:W0:Y:S01]  /*0170*/  LDC.64 R6, c[0x0][0x390] ;  /* 0x0000e400ff067b82 */ /* 0x007e220000000a00 */
[----:B------:R-:W-:-:S07]  /*0180*/  HFMA2 R8, -RZ, RZ, 0, 0 ;  /* 0x00000000ff087431 */ /* 0x000fce00000001ff */
[----:B------:R-:W1:Y:S01]  /*0190*/  LDC R10, c[0x0][0x38c] ;  /* 0x0000e300ff0a7b82 */ /* 0x000e620000000800 */
[----:B0-----:R-:W-:-:S05]  /*01a0*/  IMAD.WIDE R6, R3, 0x4, R6 ;  /* 0x0000000403067825 */ /* 0x001fca00078e0206 */
[----:B------:R0:W-:Y:S01]  /*01b0*/  STG.E desc[UR6][R6.64], RZ ;  /* 0x000000ff06007986 */ /* 0x0001e2000c101906 */
[----:B-1----:R-:W-:Y:S01]  /*01c0*/  ISETP.GE.U32.AND P1, PT, R10, 0x8, PT ;  /* 0x000000080a00780c */ /* 0x002fe20003f26070 */
[----:B------:R-:W-:-:S12]  /*01d0*/  IMAD R13, R3, R10, RZ ;  /* 0x0000000a030d7224 */ /* 0x000fd800078e02ff */
[----:B0-----:R-:W-:Y:S05]  /*01e0*/  @!P1 BRA `(.L_x_117) ;  /* 0x0000000000489947 */ /* 0x001fea0003800000 */
[----:B------:R-:W-:Y:S02]  /*01f0*/  IMAD.MOV.U32 R9, RZ, RZ, R13 ;  /* 0x000000ffff097224 */ /* 0x000fe400078e000d */
[----:B------:R-:W-:-:S07]  /*0200*/  IMAD.MOV.U32 R8, RZ, RZ, R5 ;  /* 0x000000ffff087224 */ /* 0x000fce00078e0005 */
.L_x_118:
[----:B0-----:R-:W-:Y:S01]  /*0210*/  MOV R6, UR4 ;  /* 0x0000000400067c02 */ /* 0x001fe20008000f00 */
[----:B------:R-:W-:Y:S02]  /*0220*/  IMAD.U32 R7, RZ, RZ, UR5 ;  /* 0x00000005ff077e24 */ /* 0x000fe4000f8e00ff */
[----:B------:R-:W-:Y:S02]  /*0230*/  VIADD R8, R8, 0x8 ;  /* 0x0000000808087836 */ /* 0x000fe40000000000 */
[C---:B------:R-:W-:Y:S01]  /*0240*/  IMAD.WIDE R6, R9.reuse, 0x4, R6 ;  /* 0x0000000409067825 */ /* 0x040fe200078e0206 */
[----:B------:R-:W-:Y:S02]  /*0250*/  IADD3 R9, PT, PT, R9, 0x8, RZ ;  /* 0x0000000809097810 */ /* 0x000fe40007ffe0ff */
[----:B------:R-:W-:Y:S02]  /*0260*/  ISETP.NE.AND P1, PT, R8, RZ, PT ;  /* 0x000000ff0800720c */ /* 0x000fe40003f25270 */
[----:B------:R0:W-:Y:S04]  /*0270*/  STG.E desc[UR6][R6.64+-0x10], RZ ;  /* 0xfffff0ff06007986 */ /* 0x0001e8000c101906 */
[----:B------:R0:W-:Y:S04]  /*0280*/  STG.E desc[UR6][R6.64+-0xc], RZ ;  /* 0xfffff4ff06007986 */ /* 0x0001e8000c101906 */
[----:B------:R0:W-:Y:S04]  /*0290*/  STG.E desc[UR6][R6.64+-0x8], RZ ;  /* 0xfffff8ff06007986 */ /* 0x0001e8000c101906 */
[----:B------:R0:W-:Y:S04]  /*02a0*/  STG.E desc[UR6][R6.64+-0x4], RZ ;  /* 0xfffffcff06007986 */ /* 0x0001e8000c101906 */
[----:B------:R0:W-:Y:S04]  /*02b0*/  STG.E desc[UR6][R6.64], RZ ;  /* 0x000000ff06007986 */ /* 0x0001e8000c101906 */
[----:B------:R0:W-:Y:S04]  /*02c0*/  STG.E desc[UR6][R6.64+0x4], RZ ;  /* 0x000004ff06007986 */ /* 0x0001e8000c101906 */
[----:B------:R0:W-:Y:S04]  /*02d0*/  STG.E desc[UR6][R6.64+0x8], RZ ;  /* 0x000008ff06007986 */ /* 0x0001e8000c101906 */
[----:B------:R0:W-:Y:S01]  /*02e0*/  STG.E desc[UR6][R6.64+0xc], RZ ;  /* 0x00000cff06007986 */ /* 0x0001e2000c101906 */
[----:B------:R-:W-:Y:S05]  /*02f0*/  @P1 BRA `(.L_x_118) ;  /* 0xfffffffc00c41947 */ /* 0x000fea000383ffff */
[----:B------:R-:W-:-:S07]  /*0300*/  IMAD.MOV.U32 R8, RZ, RZ, R2 ;  /* 0x000000ffff087224 */ /* 0x000fce00078e0002 */
.L_x_117:
[----:B------:R-:W-:-:S13]  /*0310*/  ISETP.NE.AND P1, PT, R12, RZ, PT ;  /* 0x000000ff0c00720c */ /* 0x000fda0003f25270 */
[----:B------:R-:W-:Y:S05]  /*0320*/  @!P1 BRA `(.L_x_119) ;  /* 0x00000000005c9947 */ /* 0x000fea0003800000 */
[----:B------:R-:W-:Y:S01]  /*0330*/  ISETP.NE.AND P1, PT, R4, RZ, PT ;  /* 0x000000ff0400720c */ /* 0x000fe20003f25270 */
[----:B------:R-:W-:-:S12]  /*0340*/  @!P0 BRA `(.L_x_120) ;  /* 0x0000000000208947 */ /* 0x000fd80003800000 */
[----:B0-----:R-:W0:Y:S01]  /*0350*/  LDC.64 R6, c[0x0][0x380] ;  /* 0x0000e000ff067b82 */ /* 0x001e220000000a00 */
[----:B------:R-:W-:Y:S01]  /*0360*/  IMAD.IADD R9, R13, 0x1, R8 ;  /* 0x000000010d097824 */ /* 0x000fe200078e0208 */
[----:B------:R-:W-:-:S03]  /*0370*/  IADD3 R8, PT, PT, R8, 0x4, RZ ;  /* 0x0000000408087810 */ /* 0x000fc60007ffe0ff */
[----:B0-----:R-:W-:-:S05]  /*0380*/  IMAD.WIDE R6, R9, 0x4, R6 ;  /* 0x0000000409067825 */ /* 0x001fca00078e0206 */
[----:B------:R1:W-:Y:S04]  /*0390*/  STG.E desc[UR6][R6.64], RZ ;  /* 0x000000ff06007986 */ /* 0x0003e8000c101906 */
[----:B------:R1:W-:Y:S04]  /*03a0*/  STG.E desc[UR6][R6.64+0x4], RZ ;  /* 0x000004ff06007986 */ /* 0x0003e8000c101906 */
[----:B------:R1:W-:Y:S04]  /*03b0*/  STG.E desc[UR6][R6.64+0x8], RZ ;  /* 0x000008ff06007986 */ /* 0x0003e8000c101906 */
[----:B------:R1:W-:Y:S02]  /*03c0*/  STG.E desc[UR6][R6.64+0xc], RZ ;  /* 0x00000cff06007986 */ /* 0x0003e4000c101906 */
.L_x_120:
[----:B------:R-:W-:Y:S05]  /*03d0*/  @!P1 BRA `(.L_x_119) ;  /* 0x0000000000309947 */ /* 0x000fea0003800000 */
[----:B------:R-:W-:Y:S02]  /*03e0*/  ISETP.NE.AND P1, PT, R4, 0x1, PT ;  /* 0x000000010400780c */ /* 0x000fe40003f25270 */
[----:B------:R-:W-:-:S11]  /*03f0*/  LOP3.LUT P2, RZ, R10, 0x1, RZ, 0xc0, !PT ;  /* 0x000000010aff7812 */ /* 0x000fd6000784c0ff */
[----:B01----:R-:W0:Y:S01]  /*0400*/  @P1 LDC.64 R6, c[0x0][0x380] ;  /* 0x0000e000ff061b82 */ /* 0x003e220000000a00 */
[----:B------:R-:W-:Y:S02]  /*0410*/  @P1 IMAD.IADD R9, R13, 0x1, R8 ;  /* 0x000000010d091824 */ /* 0x000fe400078e0208 */
[----:B------:R-:W-:-:S05]  /*0420*/  @P1 VIADD R8, R8, 0x2 ;  /* 0x0000000208081836 */ /* 0x000fca0000000000 */
[----:B------:R-:W1:Y:S01]  /*0430*/  @P2 LDC.64 R10, c[0x0][0x380] ;  /* 0x0000e000ff0a2b82 */ /* 0x000e620000000a00 */
[----:B------:R-:W-:Y:S01]  /*0440*/  @P2 IADD3 R13, PT, PT, R13, R8, RZ ;  /* 0x000000080d0d2210 */ /* 0x000fe20007ffe0ff */
[----:B0-----:R-:W-:-:S05]  /*0450*/  @P1 IMAD.WIDE R8, R9, 0x4, R6 ;  /* 0x0000000409081825 */ /* 0x001fca00078e0206 */
[----:B------:R2:W-:Y:S01]  /*0460*/  @P1 STG.E desc[UR6][R8.64], RZ ;  /* 0x000000ff08001986 */ /* 0x0005e2000c101906 */
[----:B-1----:R-:W-:-:S03]  /*0470*/  @P2 IMAD.WIDE R6, R13, 0x4, R10 ;  /* 0x000000040d062825 */ /* 0x002fc600078e020a */
[----:B------:R2:W-:Y:S04]  /*0480*/  @P1 STG.E desc[UR6][R8.64+0x4], RZ ;  /* 0x000004ff08001986 */ /* 0x0005e8000c101906 */
[----:B------:R2:W-:Y:S02]  /*0490*/  @P2 STG.E desc[UR6][R6.64], RZ ;  /* 0x000000ff06002986 */ /* 0x0005e4000c101906 */
.L_x_119:
[----:B------:R-:W3:Y:S01]  /*04a0*/  LDCU UR8, c[0x0][0x388] ;  /* 0x00007100ff0877ac */ /* 0x000ee20008000800 */
[----:B------:R-:W-:-:S05]  /*04b0*/  IMAD.IADD R3, R0, 0x1, R3 ;  /* 0x0000000100037824 */ /* 0x000fca00078e0203 */
[----:B---3--:R-:W-:-:S13]  /*04c0*/  ISETP.GE.AND P1, PT, R3, UR8, PT ;  /* 0x0000000803007c0c */ /* 0x008fda000bf26270 */
[----:B------:R-:W-:Y:S05]  /*04d0*/  @!P1 BRA `(.L_x_121) ;  /* 0xfffffffc00249947 */ /* 0x000fea000383ffff */
[----:B------:R-:W-:Y:S05]  /*04e0*/  EXIT ;  /* 0x000000000000794d */ /* 0x000fea0003800000 */
.L_x_116:
[----:B------:R-:W0:Y:S01]  /*04f0*/  I2F.U32.RP R8, R0 ;  /* 0x0000000000087306 */ /* 0x000e220000209000 */
[C---:B------:R-:W-:Y:S01]  /*0500*/  IMAD.IADD R2, R0.reuse, 0x1, R3 ;  /* 0x0000000100027824 */ /* 0x040fe200078e0203 */
[----:B------:R-:W-:Y:S01]  /*0510*/  IADD3 R9, PT, PT, RZ, -R0, RZ ;  /* 0x80000000ff097210 */ /* 0x000fe20007ffe0ff */
[----:B------:R-:W-:Y:S01]  /*0520*/  BSSY.RECONVERGENT B0, `(.L_x_122) ;  /* 0x0000024000007945 */ /* 0x000fe20003800200 */
[----:B------:R-:W-:Y:S02]  /*0530*/  ISETP.NE.U32.AND P2, PT, R0, RZ, PT ;  /* 0x000000ff0000720c */ /* 0x000fe40003f45070 */
[C---:B------:R-:W-:Y:S02]  /*0540*/  ISETP.GE.AND P0, PT, R2.reuse, UR8, PT ;  /* 0x0000000802007c0c */ /* 0x040fe4000bf06270 */
[----:B------:R-:W-:Y:S02]  /*0550*/  VIMNMX R7, PT, PT, R2, UR8, !PT ;  /* 0x0000000802077c48 */ /* 0x000fe4000ffe0100 */
[----:B------:R-:W-:-:S04]  /*0560*/  SEL R6, RZ, 0x1, P0 ;  /* 0x00000001ff067807 */ /* 0x000fc80000000000 */
[----:B------:R-:W-:Y:S01]  /*0570*/  IADD3 R7, PT, PT, R7, -R2, -R6 ;  /* 0x8000000207077210 */ /* 0x000fe20007ffe806 */
[----:B0-----:R-:W0:Y:S02]  /*0580*/  MUFU.RCP R8, R8 ;  /* 0x0000000800087308 */ /* 0x001e240000001000 */
[----:B0-----:R-:W-:-:S06]  /*0590*/  VIADD R4, R8, 0xffffffe ;  /* 0x0ffffffe08047836 */ /* 0x001fcc0000000000 */
[----:B------:R0:W1:Y:S02]  /*05a0*/  F2I.FTZ.U32.TRUNC.NTZ R5, R4 ;  /* 0x0000000400057305 */ /* 0x000064000021f000 */
[----:B0-----:R-:W-:Y:S02]  /*05b0*/  IMAD.MOV.U32 R4, RZ, RZ, RZ ;  /* 0x000000ffff047224 */ /* 0x001fe400078e00ff */
[----:B-1----:R-:W-:-:S04]  /*05c0*/  IMAD R9, R9, R5, RZ ;  /* 0x0000000509097224 */ /* 0x002fc800078e02ff */
[----:B------:R-:W-:-:S06]  /*05d0*/  IMAD.HI.U32 R8, R5, R9, R4 ;  /* 0x0000000905087227 */ /* 0x000fcc00078e0004 */
[----:B------:R-:W-:-:S05]  /*05e0*/  IMAD.HI.U32 R5, R8, R7, RZ ;  /* 0x0000000708057227 */ /* 0x000fca00078e00ff */
[----:B------:R-:W-:-:S05]  /*05f0*/  IADD3 R2, PT, PT, -R5, RZ, RZ ;  /* 0x000000ff05027210 */ /* 0x000fca0007ffe1ff */
[----:B------:R-:W-:-:S05]  /*0600*/  IMAD R7, R0, R2, R7 ;  /* 0x0000000200077224 */ /* 0x000fca00078e0207 */
[----:B------:R-:W-:-:S13]  /*0610*/  ISETP.GE.U32.AND P0, PT, R7, R0, PT ;  /* 0x000000000700720c */ /* 0x000fda0003f06070 */
[----:B------:R-:W-:Y:S02]  /*0620*/  @P0 IMAD.IADD R7, R7, 0x1, -R0 ;  /* 0x0000000107070824 */ /* 0x000fe400078e0a00 */
[----:B------:R-:W-:-:S03]  /*0630*/  @P0 VIADD R5, R5, 0x1 ;  /* 0x0000000105050836 */ /* 0x000fc60000000000 */
[----:B------:R-:W-:-:S13]  /*0640*/  ISETP.GE.U32.AND P1, PT, R7, R0, PT ;  /* 0x000000000700720c */ /* 0x000fda0003f26070 */
[----:B------:R-:W-:Y:S02]  /*0650*/  @P1 IADD3 R5, PT, PT, R5, 0x1, RZ ;  /* 0x0000000105051810 */ /* 0x000fe40007ffe0ff */
[----:B------:R-:W-:-:S05]  /*0660*/  @!P2 LOP3.LUT R5, RZ, R0, RZ, 0x33, !PT ;  /* 0x00000000ff05a212 */ /* 0x000fca00078e33ff */
[----:B------:R-:W-:-:S05]  /*0670*/  IMAD.IADD R2, R6, 0x1, R5 ;  /* 0x0000000106027824 */ /* 0x000fca00078e0205 */
[C---:B------:R-:W-:Y:S02]  /*0680*/  LOP3.LUT R4, R2.reuse, 0x3, RZ, 0xc0, !PT ;  /* 0x0000000302047812 */ /* 0x040fe400078ec0ff */
[----:B------:R-:W-:Y:S02]  /*0690*/  ISETP.GE.U32.AND P1, PT, R2, 0x3, PT ;  /* 0x000000030200780c */ /* 0x000fe40003f26070 */
[----:B------:R-:W-:-:S13]  /*06a0*/  ISETP.NE.AND P0, PT, R4, 0x3, PT ;  /* 0x000000030400780c */ /* 0x000fda0003f05270 */
[----:B------:R-:W-:Y:S05]  /*06b0*/  @!P0 BRA `(.L_x_123) ;  /* 0x0000000000288947 */ /* 0x000fea0003800000 */
[----:B------:R-:W0:Y:S01]  /*06c0*/  LDC.64 R6, c[0x0][0x390] ;  /* 0x0000e400ff067b82 */ /* 0x000e220000000a00 */
[----:B------:R-:W-:Y:S01]  /*06d0*/  IADD3 R2, PT, PT, R2, 0x1, RZ ;  /* 0x0000000102027810 */ /* 0x000fe20007ffe0ff */
[----:B------:R-:W-:-:S03]  /*06e0*/  IMAD.MOV.U32 R8, RZ, RZ, RZ ;  /* 0x000000ffff087224 */ /* 0x000fc600078e00ff */
[----:B------:R-:W-:-:S07]  /*06f0*/  LOP3.LUT R9, R2, 0x3, RZ, 0xc0, !PT ;  /* 0x0000000302097812 */ /* 0x000fce00078ec0ff */
.L_x_124:
[----:B0-----:R-:W-:Y:S01]  /*0700*/  IMAD.WIDE R4, R3, 0x4, R6 ;  /* 0x0000000403047825 */ /* 0x001fe200078e0206 */
[----:B------:R-:W-:-:S03]  /*0710*/  IADD3 R8, PT, PT, R8, 0x1, RZ ;  /* 0x0000000108087810 */ /* 0x000fc60007ffe0ff */
[----:B------:R-:W-:Y:S01]  /*0720*/  IMAD.IADD R3, R0, 0x1, R3 ;  /* 0x0000000100037824 */ /* 0x000fe200078e0203 */
[----:B------:R1:W-:Y:S01]  /*0730*/  STG.E desc[UR6][R4.64], RZ ;  /* 0x000000ff04007986 */ /* 0x0003e2000c101906 */
[----:B------:R-:W-:-:S13]  /*0740*/  ISETP.NE.AND P0, PT, R8, R9, PT ;  /* 0x000000090800720c */ /* 0x000fda0003f05270 */
[----:B-1----:R-:W-:Y:S05]  /*0750*/  @P0 BRA `(.L_x_124) ;  /* 0xfffffffc00e80947 */ /* 0x002fea000383ffff */
.L_x_123:
[----:B------:R-:W-:Y:S05]  /*0760*/  BSYNC.RECONVERGENT B0 ;  /* 0x0000000000007941 */ /* 0x000fea0003800200 */
.L_x_122:
[----:B------:R-:W-:Y:S05]  /*0770*/  @!P1 EXIT ;  /* 0x000000000000994d */ /* 0x000fea0003800000 */
[----:B------:R-:W0:Y:S02]  /*0780*/  LDC.64 R10, c[0x0][0x390] ;  /* 0x0000e400ff0a7b82 */ /* 0x000e240000000a00 */
.L_x_125:
[----:B01----:R-:W-:Y:S01]  /*0790*/  IMAD.WIDE R12, R3, 0x4, R10 ;  /* 0x00000004030c7825 */ /* 0x003fe200078e020a */
[----:B------:R-:W-:-:S04]  /*07a0*/  LEA R3, R0, R3, 0x2 ;  /* 0x0000000300037211 */ /* 0x000fc800078e10ff */
[----:B------:R1:W-:Y:S01]  /*07b0*/  STG.E desc[UR6][R12.64], RZ ;  /* 0x000000ff0c007986 */ /* 0x0003e2000c101906 */
[----:B------:R-:W-:Y:S01]  /*07c0*/  IMAD.WIDE R4, R0, 0x4, R12 ;  /* 0x0000000400047825 */ /* 0x000fe200078e020c */
[----:B------:R-:W-:-:S04]  /*07d0*/  ISETP.GE.AND P0, PT, R3, UR8, PT ;  /* 0x0000000803007c0c */ /* 0x000fc8000bf06270 */
[----:B------:R1:W-:Y:S01]  /*07e0*/  STG.E desc[UR6][R4.64], RZ ;  /* 0x000000ff04007986 */ /* 0x0003e2000c101906 */
[----:B------:R-:W-:-:S05]  /*07f0*/  IMAD.WIDE R6, R0, 0x4, R4 ;  /* 0x0000000400067825 */ /* 0x000fca00078e0204 */
[----:B------:R1:W-:Y:S01]  /*0800*/  STG.E desc[UR6][R6.64], RZ ;  /* 0x000000ff06007986 */ /* 0x0003e2000c101906 */
[----:B------:R-:W-:-:S05]  /*0810*/  IMAD.WIDE R8, R0, 0x4, R6 ;  /* 0x0000000400087825 */ /* 0x000fca00078e0206 */
[----:B------:R1:W-:Y:S01]  /*0820*/  STG.E desc[UR6][R8.64], RZ ;  /* 0x000000ff08007986 */ /* 0x0003e2000c101906 */
[----:B------:R-:W-:Y:S05]  /*0830*/  @!P0 BRA `(.L_x_125) ;  /* 0xfffffffc00d48947 */ /* 0x000fea000383ffff */
[----:B------:R-:W-:Y:S05]  /*0840*/  EXIT ;  /* 0x000000000000794d */ /* 0x000fea0003800000 */
.L_x_126:
        /* <DEDUP_REMOVED lines=11> */
.L_x_133:


//--------------------- .nv.shared.reserved.0     --------------------------
	.section	.nv.shared.reserved.0,"aw",@nobits
	.weak		__nv_reservedSMEM_offset_0_alias
	.size		__nv_reservedSMEM_offset_0_alias, 0, 64
	.other		__nv_reservedSMEM_offset_0_alias,@"STO_CUDA_RESERVED_SHARED STV_DEFAULT"
__nv_reservedSMEM_offset_0_alias:
	.zero		0
	.zero		64


//--------------------- .nv.constant0._Z17k_means_calculatePfiiiPiS_S0_ --------------------------
	.section	.nv.constant0._Z17k_means_calculatePfiiiPiS_S0_,"a",@progbits
	.sectionflags	@""
	.align	4
.nv.constant0._Z17k_means_calculatePfiiiPiS_S0_:
	.zero		944


//--------------------- .nv.constant0._Z22update_centroids_fase3PfiiPi --------------------------
	.section	.nv.constant0._Z22update_centroids_fase3PfiiPi,"a",@progbits
	.sectionflags	@""
	.align	4
.nv.constant0._Z22update_centroids_fase3PfiiPi:
	.zero		920


//--------------------- .nv.constant0._Z22update_centroids_fase2PfS_PiiiS0_ --------------------------
	.section	.nv.constant0._Z22update_centroids_fase2PfS_PiiiS0_,"a",@progbits
	.sectionflags	@""
	.align	4
.nv.constant0._Z22update_centroids_fase2PfS_PiiiS0_:
	.zero		936


//--------------------- .nv.constant0._Z22update_centroids_fase1PfiiPi --------------------------
	.section	.nv.constant0._Z22update_centroids_fase1PfiiPi,"a",@progbits
	.sectionflags	@""
	.align	4
.nv.constant0._Z22update_centroids_fase1PfiiPi:
	.zero		920


//--------------------- SYMBOLS --------------------------

	.type		.nv.reservedSmem.offset0,@object
	.size		.nv.reservedSmem.offset0,0x4
